def attn_fwd(
    Q,
    K,
    V,
    Out,
    Lse,
    sm_scale,
    stride_qz,
    stride_qh,
    stride_qm,
    stride_qk,
    stride_kz,
    stride_kh,
    stride_kn,
    stride_kk,
    stride_vz,
    stride_vh,
    stride_vn,
    stride_vk,
    stride_oz,
    stride_oh,
    stride_om,
    stride_ok,
    seqlen_q,
    seqlen_k,
    BLOCK_M: tl.constexpr,
    BLOCK_N: tl.constexpr,
    HEAD_DIM: tl.constexpr,
    CAUSAL: tl.constexpr,
):
    start_m = tl.program_id(0)
    off_hz = tl.program_id(1)
    q_off = off_hz * stride_qh
    k_off = off_hz * stride_kh
    v_off = off_hz * stride_vh
    offs_m = start_m * BLOCK_M + tl.arange(0, BLOCK_M)
    offs_d = tl.arange(0, HEAD_DIM)
    offs_n = tl.arange(0, BLOCK_N)
    q_ptrs = Q + q_off + offs_m[:, None] * stride_qm + offs_d[None, :] * stride_qk
    k_ptrs = K + k_off + offs_d[:, None] * stride_kk + offs_n[None, :] * stride_kn
    v_ptrs = V + v_off + offs_n[:, None] * stride_vn + offs_d[None, :] * stride_vk
    m_i = tl.full([BLOCK_M], float("-inf"), dtype=tl.float32)
    l_i = tl.zeros([BLOCK_M], dtype=tl.float32) + 1.0
    acc = tl.zeros([BLOCK_M, HEAD_DIM], dtype=tl.float32)
    q = tl.load(q_ptrs)
    acc, l_i, m_i = _attn_fwd_inner(
        acc,
        l_i,
        m_i,
        q,
        k_ptrs,
        v_ptrs,
        sm_scale,
        stride_kn,
        stride_vn,
        start_m,
        seqlen_k,
        BLOCK_M,
        BLOCK_N,
        HEAD_DIM,
        CAUSAL,
    )
    acc = acc / l_i[:, None]
    lse = m_i + tl.math.log2(l_i) / 1.4426950408889634
    o_ptrs = (
        Out
        + off_hz * stride_oh
        + offs_m[:, None] * stride_om
        + offs_d[None, :] * stride_ok
    )
    tl.store(o_ptrs, acc.to(Out.dtype.element_ty))
    tl.store(Lse + off_hz * seqlen_q + offs_m, lse)

# config = {"BLOCK_M": 128, "BLOCK_N": 32, "HEAD_DIM": 64, "arch": "sm_90", "causal": false, "dtype": "bf16", "num_stages": 2, "num_warps": 8}
# arch = sm_90


// ===== COMPILED SASS (sm_90a) =====

	.target	sm_90a

	.elftype	@"ET_EXEC"


//--------------------- .note.nv.tkinfo           --------------------------
	.section	.note.nv.tkinfo,"",@"SHT_NOTE"
	.sectionflags	@"SHF_NOTE_NV_TKINFO"
	.tkinfo
        /*0018*/ 	.word	0x00000002
        /*0030*/ 	.string	""
        /*0030*/ 	.string	"ptxas"
        /*0030*/ 	.string	"Cuda compilation tools, release 13.0, V13.0.88"
        /*0030*/ 	.string	"Build cuda_13.0.r13.0/compiler.36424714_0"
        /*0030*/ 	.string	"-v  -suppress-debug-info  -lineinfo  -arch sm_90a "



//--------------------- .note.nv.cuinfo           --------------------------
	.section	.note.nv.cuinfo,"",@"SHT_NOTE"
	.sectionflags	@"SHF_NOTE_NV_CUINFO"
        /*0018*/ 	.short	0x0002
        /*001a*/ 	.short	0x005a
        /*001c*/ 	.short	0x0082
	.zero		2


//--------------------- .nv.info                  --------------------------
	.section	.nv.info,"",@"SHT_CUDA_INFO"
	.align	4


	//----- nvinfo : EIATTR_REGCOUNT
	.align		4
        /*0000*/ 	.byte	0x04, 0x2f
        /*0002*/ 	.short	(.L_2 - .L_1)
	.align		4
.L_1:
        /*0004*/ 	.word	index@(attn_fwd)
        /*0008*/ 	.word	0x0000007a


	//----- nvinfo : EIATTR_FRAME_SIZE
	.align		4
.L_2:
        /*000c*/ 	.byte	0x04, 0x11
        /*000e*/ 	.short	(.L_4 - .L_3)
	.align		4
.L_3:
        /*0010*/ 	.word	index@(attn_fwd)
        /*0014*/ 	.word	0x00000000


	//----- nvinfo : EIATTR_MIN_STACK_SIZE
	.align		4
.L_4:
        /*0018*/ 	.byte	0x04, 0x12
        /*001a*/ 	.short	(.L_6 - .L_5)
	.align		4
.L_5:
        /*001c*/ 	.word	index@(attn_fwd)
        /*0020*/ 	.word	0x00000000
.L_6:


//--------------------- .nv.compat                --------------------------
	.section	.nv.compat,"",@"SHT_CUDA_COMPAT_INFO"
	.align	4
        /*0000*/ 	.byte	0x02, 0x09, 0x01, 0x00, 0x02, 0x02, 0x04, 0x00, 0x02, 0x05, 0x05, 0x00, 0x03, 0x07, 0x01, 0x01
        /*0010*/ 	.byte	0x02, 0x03, 0x00, 0x00, 0x02, 0x06, 0x01, 0x00, 0x04, 0x0b, 0x08, 0x00, 0x00, 0x00, 0x00, 0x00
        /*0020*/ 	.byte	0x00, 0x00, 0x00, 0x00


//--------------------- .nv.info.attn_fwd         --------------------------
	.section	.nv.info.attn_fwd,"",@"SHT_CUDA_INFO"
	.sectionflags	@""
	.align	4


	//----- nvinfo : EIATTR_CUDA_API_VERSION
	.align		4
        /*0000*/ 	.byte	0x04, 0x37
        /*0002*/ 	.short	(.L_8 - .L_7)
.L_7:
        /*0004*/ 	.word	0x00000082


	//----- nvinfo : EIATTR_KPARAM_INFO
	.align		4
.L_8:
        /*0008*/ 	.byte	0x04, 0x17
        /*000a*/ 	.short	(.L_10 - .L_9)
.L_9:
        /*000c*/ 	.word	0x00000000
        /*0010*/ 	.short	0x0019
        /*0012*/ 	.short	0x0080
        /*0014*/ 	.byte	0x00, 0xf4, 0x21, 0x00


	//----- nvinfo : EIATTR_KPARAM_INFO
	.align		4
.L_10:
        /*0018*/ 	.byte	0x04, 0x17
        /*001a*/ 	.short	(.L_12 - .L_11)
.L_11:
        /*001c*/ 	.word	0x00000000
        /*0020*/ 	.short	0x0018
        /*0022*/ 	.short	0x0078
        /*0024*/ 	.byte	0x00, 0xf4, 0x21, 0x00


	//----- nvinfo : EIATTR_KPARAM_INFO
	.align		4
.L_12:
        /*0028*/ 	.byte	0x04, 0x17
        /*002a*/ 	.short	(.L_14 - .L_13)
.L_13:
        /*002c*/ 	.word	0x00000000
        /*0030*/ 	.short	0x0017
        /*0032*/ 	.short	0x0070
        /*0034*/ 	.byte	0x00, 0xf0, 0x11, 0x00


	//----- nvinfo : EIATTR_KPARAM_INFO
	.align		4
.L_14:
        /*0038*/ 	.byte	0x04, 0x17
        /*003a*/ 	.short	(.L_16 - .L_15)
.L_15:
        /*003c*/ 	.word	0x00000000
        /*0040*/ 	.short	0x0016
        /*0042*/ 	.short	0x006c
        /*0044*/ 	.byte	0x00, 0xf0, 0x11, 0x00


	//----- nvinfo : EIATTR_KPARAM_INFO
	.align		4
.L_16:
        /*0048*/ 	.byte	0x04, 0x17
        /*004a*/ 	.short	(.L_18 - .L_17)
.L_17:
        /*004c*/ 	.word	0x00000000
        /*0050*/ 	.short	0x0015
        /*0052*/ 	.short	0x0068
        /*0054*/ 	.byte	0x00, 0xf0, 0x11, 0x00


	//----- nvinfo : EIATTR_KPARAM_INFO
	.align		4
.L_18:
        /*0058*/ 	.byte	0x04, 0x17
        /*005a*/ 	.short	(.L_20 - .L_19)
.L_19:
        /*005c*/ 	.word	0x00000000
        /*0060*/ 	.short	0x0014
        /*0062*/ 	.short	0x0064
        /*0064*/ 	.byte	0x00, 0xf0, 0x11, 0x00


	//----- nvinfo : EIATTR_KPARAM_INFO
	.align		4
.L_20:
        /*0068*/ 	.byte	0x04, 0x17
        /*006a*/ 	.short	(.L_22 - .L_21)
.L_21:
        /*006c*/ 	.word	0x00000000
        /*0070*/ 	.short	0x0013
        /*0072*/ 	.short	0x0060
        /*0074*/ 	.byte	0x00, 0xf0, 0x11, 0x00


	//----- nvinfo : EIATTR_KPARAM_INFO
	.align		4
.L_22:
        /*0078*/ 	.byte	0x04, 0x17
        /*007a*/ 	.short	(.L_24 - .L_23)
.L_23:
        /*007c*/ 	.word	0x00000000
        /*0080*/ 	.short	0x0012
        /*0082*/ 	.short	0x005c
        /*0084*/ 	.byte	0x00, 0xf0, 0x11, 0x00


	//----- nvinfo : EIATTR_KPARAM_INFO
	.align		4
.L_24:
        /*0088*/ 	.byte	0x04, 0x17
        /*008a*/ 	.short	(.L_26 - .L_25)
.L_25:
        /*008c*/ 	.word	0x00000000
        /*0090*/ 	.short	0x0011
        /*0092*/ 	.short	0x0058
        /*0094*/ 	.byte	0x00, 0xf0, 0x11, 0x00


	//----- nvinfo : EIATTR_KPARAM_INFO
	.align		4
.L_26:
        /*0098*/ 	.byte	0x04, 0x17
        /*009a*/ 	.short	(.L_28 - .L_27)
.L_27:
        /*009c*/ 	.word	0x00000000
        /*00a0*/ 	.short	0x0010
        /*00a2*/ 	.short	0x0054
        /*00a4*/ 	.byte	0x00, 0xf0, 0x11, 0x00


	//----- nvinfo : EIATTR_KPARAM_INFO
	.align		4
.L_28:
        /*00a8*/ 	.byte	0x04, 0x17
        /*00aa*/ 	.short	(.L_30 - .L_29)
.L_29:
        /*00ac*/ 	.word	0x00000000
        /*00b0*/ 	.short	0x000f
        /*00b2*/ 	.short	0x0050
        /*00b4*/ 	.byte	0x00, 0xf0, 0x11, 0x00


	//----- nvinfo : EIATTR_KPARAM_INFO
	.align		4
.L_30:
        /*00b8*/ 	.byte	0x04, 0x17
        /*00ba*/ 	.short	(.L_32 - .L_31)
.L_31:
        /*00bc*/ 	.word	0x00000000
        /*00c0*/ 	.short	0x000e
        /*00c2*/ 	.short	0x004c
        /*00c4*/ 	.byte	0x00, 0xf0, 0x11, 0x00


	//----- nvinfo : EIATTR_KPARAM_INFO
	.align		4
.L_32:
        /*00c8*/ 	.byte	0x04, 0x17
        /*00ca*/ 	.short	(.L_34 - .L_33)
.L_33:
        /*00cc*/ 	.word	0x00000000
        /*00d0*/ 	.short	0x000d
        /*00d2*/ 	.short	0x0048
        /*00d4*/ 	.byte	0x00, 0xf0, 0x11, 0x00


	//----- nvinfo : EIATTR_KPARAM_INFO
	.align		4
.L_34:
        /*00d8*/ 	.byte	0x04, 0x17
        /*00da*/ 	.short	(.L_36 - .L_35)
.L_35:
        /*00dc*/ 	.word	0x00000000
        /*00e0*/ 	.short	0x000c
        /*00e2*/ 	.short	0x0044
        /*00e4*/ 	.byte	0x00, 0xf0, 0x11, 0x00


	//----- nvinfo : EIATTR_KPARAM_INFO
	.align		4
.L_36:
        /*00e8*/ 	.byte	0x04, 0x17
        /*00ea*/ 	.short	(.L_38 - .L_37)
.L_37:
        /*00ec*/ 	.word	0x00000000
        /*00f0*/ 	.short	0x000b
        /*00f2*/ 	.short	0x0040
        /*00f4*/ 	.byte	0x00, 0xf0, 0x11, 0x00


	//----- nvinfo : EIATTR_KPARAM_INFO
	.align		4
.L_38:
        /*00f8*/ 	.byte	0x04, 0x17
        /*00fa*/ 	.short	(.L_40 - .L_39)
.L_39:
        /*00fc*/ 	.word	0x00000000
        /*0100*/ 	.short	0x000a
        /*0102*/ 	.short	0x003c
        /*0104*/ 	.byte	0x00, 0xf0, 0x11, 0x00


	//----- nvinfo : EIATTR_KPARAM_INFO
	.align		4
.L_40:
        /*0108*/ 	.byte	0x04, 0x17
        /*010a*/ 	.short	(.L_42 - .L_41)
.L_41:
        /*010c*/ 	.word	0x00000000
        /*0110*/ 	.short	0x0009
        /*0112*/ 	.short	0x0038
        /*0114*/ 	.byte	0x00, 0xf0, 0x11, 0x00


	//----- nvinfo : EIATTR_KPARAM_INFO
	.align		4
.L_42:
        /*0118*/ 	.byte	0x04, 0x17
        /*011a*/ 	.short	(.L_44 - .L_43)
.L_43:
        /*011c*/ 	.word	0x00000000
        /*0120*/ 	.short	0x0008
        /*0122*/ 	.short	0x0034
        /*0124*/ 	.byte	0x00, 0xf0, 0x11, 0x00


	//----- nvinfo : EIATTR_KPARAM_INFO
	.align		4
.L_44:
        /*0128*/ 	.byte	0x04, 0x17
        /*012a*/ 	.short	(.L_46 - .L_45)
.L_45:
        /*012c*/ 	.word	0x00000000
        /*0130*/ 	.short	0x0007
        /*0132*/ 	.short	0x0030
        /*0134*/ 	.byte	0x00, 0xf0, 0x11, 0x00


	//----- nvinfo : EIATTR_KPARAM_INFO
	.align		4
.L_46:
        /*0138*/ 	.byte	0x04, 0x17
        /*013a*/ 	.short	(.L_48 - .L_47)
.L_47:
        /*013c*/ 	.word	0x00000000
        /*0140*/ 	.short	0x0006
        /*0142*/ 	.short	0x002c
        /*0144*/ 	.byte	0x00, 0xf0, 0x11, 0x00


	//----- nvinfo : EIATTR_KPARAM_INFO
	.align		4
.L_48:
        /*0148*/ 	.byte	0x04, 0x17
        /*014a*/ 	.short	(.L_50 - .L_49)
.L_49:
        /*014c*/ 	.word	0x00000000
        /*0150*/ 	.short	0x0005
        /*0152*/ 	.short	0x0028
        /*0154*/ 	.byte	0x00, 0xf0, 0x11, 0x00


	//----- nvinfo : EIATTR_KPARAM_INFO
	.align		4
.L_50:
        /*0158*/ 	.byte	0x04, 0x17
        /*015a*/ 	.short	(.L_52 - .L_51)
.L_51:
        /*015c*/ 	.word	0x00000000
        /*0160*/ 	.short	0x0004
        /*0162*/ 	.short	0x0020
        /*0164*/ 	.byte	0x00, 0xf4, 0x21, 0x00


	//----- nvinfo : EIATTR_KPARAM_INFO
	.align		4
.L_52:
        /*0168*/ 	.byte	0x04, 0x17
        /*016a*/ 	.short	(.L_54 - .L_53)
.L_53:
        /*016c*/ 	.word	0x00000000
        /*0170*/ 	.short	0x0003
        /*0172*/ 	.short	0x0018
        /*0174*/ 	.byte	0x00, 0xf4, 0x21, 0x00


	//----- nvinfo : EIATTR_KPARAM_INFO
	.align		4
.L_54:
        /*0178*/ 	.byte	0x04, 0x17
        /*017a*/ 	.short	(.L_56 - .L_55)
.L_55:
        /*017c*/ 	.word	0x00000000
        /*0180*/ 	.short	0x0002
        /*0182*/ 	.short	0x0010
        /*0184*/ 	.byte	0x00, 0xf4, 0x21, 0x00


	//----- nvinfo : EIATTR_KPARAM_INFO
	.align		4
.L_56:
        /*0188*/ 	.byte	0x04, 0x17
        /*018a*/ 	.short	(.L_58 - .L_57)
.L_57:
        /*018c*/ 	.word	0x00000000
        /*0190*/ 	.short	0x0001
        /*0192*/ 	.short	0x0008
        /*0194*/ 	.byte	0x00, 0xf4, 0x21, 0x00


	//----- nvinfo : EIATTR_KPARAM_INFO
	.align		4
.L_58:
        /*0198*/ 	.byte	0x04, 0x17
        /*019a*/ 	.short	(.L_60 - .L_59)
.L_59:
        /*019c*/ 	.word	0x00000000
        /*01a0*/ 	.short	0x0000
        /*01a2*/ 	.short	0x0000
        /*01a4*/ 	.byte	0x00, 0xf4, 0x21, 0x00


	//----- nvinfo : EIATTR_SPARSE_MMA_MASK
	.align		4
.L_60:
        /*01a8*/ 	.byte	0x03, 0x50
        /*01aa*/ 	.short	0x0000


	//----- nvinfo : EIATTR_MAXREG_COUNT
	.align		4
        /*01ac*/ 	.byte	0x03, 0x1b
        /*01ae*/ 	.short	0x00ff


	//----- nvinfo : EIATTR_NUM_BARRIERS
	.align		4
        /*01b0*/ 	.byte	0x02, 0x4c
        /*01b2*/ 	.byte	0x01
	.zero		1


	//----- nvinfo : EIATTR_MERCURY_ISA_VERSION
	.align		4
        /*01b4*/ 	.byte	0x03, 0x5f
        /*01b6*/ 	.short	0x0101


	//----- nvinfo : EIATTR_COOP_GROUP_MASK_REGIDS
	.align		4
        /*01b8*/ 	.byte	0x04, 0x29
        /*01ba*/ 	.short	(.L_62 - .L_61)


	//   ....[0]....
.L_61:
        /*01bc*/ 	.word	0xffffffff


	//   ....[1]....
        /*01c0*/ 	.word	0xffffffff


	//   ....[2]....
        /*01c4*/ 	.word	0xffffffff


	//   ....[3]....
        /*01c8*/ 	.word	0xffffffff


	//   ....[4]....
        /*01cc*/ 	.word	0xffffffff


	//   ....[5]....
        /*01d0*/ 	.word	0xffffffff


	//   ....[6]....
        /*01d4*/ 	.word	0xffffffff


	//   ....[7]....
        /*01d8*/ 	.word	0xffffffff


	//----- nvinfo : EIATTR_COOP_GROUP_INSTR_OFFSETS
	.align		4
.L_62:
        /*01dc*/ 	.byte	0x04, 0x28
        /*01de*/ 	.short	(.L_64 - .L_63)


	//   ....[0]....
.L_63:
        /*01e0*/ 	.word	0x000019e0


	//   ....[1]....
        /*01e4*/ 	.word	0x00001ac0


	//   ....[2]....
        /*01e8*/ 	.word	0x00001b00


	//   ....[3]....
        /*01ec*/ 	.word	0x00001b80


	//   ....[4]....
        /*01f0*/ 	.word	0x00002320


	//   ....[5]....
        /*01f4*/ 	.word	0x00002330


	//   ....[6]....
        /*01f8*/ 	.word	0x00002370


	//   ....[7]....
        /*01fc*/ 	.word	0x00002380


	//----- nvinfo : EIATTR_EXIT_INSTR_OFFSETS
	.align		4
.L_64:
        /*0200*/ 	.byte	0x04, 0x1c
        /*0202*/ 	.short	(.L_66 - .L_65)


	//   ....[0]....
.L_65:
        /*0204*/ 	.word	0x00003e20


	//   ....[1]....
        /*0208*/ 	.word	0x00003e50


	//----- nvinfo : EIATTR_REQNTID
	.align		4
.L_66:
        /*020c*/ 	.byte	0x04, 0x10
        /*020e*/ 	.short	(.L_68 - .L_67)
.L_67:
        /*0210*/ 	.word	0x00000100
        /*0214*/ 	.word	0x00000001
        /*0218*/ 	.word	0x00000001


	//----- nvinfo : EIATTR_CBANK_PARAM_SIZE
	.align		4
.L_68:
        /*021c*/ 	.byte	0x03, 0x19
        /*021e*/ 	.short	0x0088


	//----- nvinfo : EIATTR_PARAM_CBANK
	.align		4
        /*0220*/ 	.byte	0x04, 0x0a
        /*0222*/ 	.short	(.L_70 - .L_69)
	.align		4
.L_69:
        /*0224*/ 	.word	index@(.nv.constant0.attn_fwd)
        /*0228*/ 	.short	0x0210
        /*022a*/ 	.short	0x0088


	//----- nvinfo : EIATTR_SW_WAR
	.align		4
.L_70:
        /*022c*/ 	.byte	0x04, 0x36
        /*022e*/ 	.short	(.L_72 - .L_71)
.L_71:
        /*0230*/ 	.word	0x00000008
.L_72:


//--------------------- .nv.callgraph             --------------------------
	.section	.nv.callgraph,"",@"SHT_CUDA_CALLGRAPH"
	.align	4
	.sectionentsize	8
	.align		4
        /*0000*/ 	.word	0x00000000
	.align		4
        /*0004*/ 	.word	0xffffffff
	.align		4
        /*0008*/ 	.word	0x00000000
	.align		4
        /*000c*/ 	.word	0xfffffffe
	.align		4
        /*0010*/ 	.word	0x00000000
	.align		4
        /*0014*/ 	.word	0xfffffffd
	.align		4
        /*0018*/ 	.word	0x00000000
	.align		4
        /*001c*/ 	.word	0xfffffffc


//--------------------- .nv.constant4             --------------------------
	.section	.nv.constant4,"a",@progbits
	.align	8
	.align		8
.nv.constant4:
        /*0000*/ 	.dword	_$_str


//--------------------- .text.attn_fwd            --------------------------
	.section	.text.attn_fwd,"ax",@progbits
	.align	128
        .global         attn_fwd
        .type           attn_fwd,@function
        .size           attn_fwd,(.L_x_3 - attn_fwd)
        .other          attn_fwd,@"STO_CUDA_ENTRY STV_DEFAULT"
attn_fwd:
.text.attn_fwd:
[----:B------:R-:W-:Y:S01]  /*0000*/  LDC R1, c[0x0][0x28] ;  /* 0x00000a00ff017b82 */ /* 0x000fe20000000800 */
[----:B------:R-:W0:Y:S07]  /*0010*/  S2R R2, SR_TID.X ;  /* 0x0000000000027919 */ /* 0x000e2e0000002100 */
[----:B------:R-:W1:Y:S01]  /*0020*/  S2UR UR16, SR_CTAID.Y ;  /* 0x00000000001079c3 */ /* 0x000e620000002600 */
[----:B------:R-:W-:Y:S01]  /*0030*/  ULDC.64 UR4, c[0x0][0x240] ;  /* 0x0000900000047ab9 */ /* 0x000fe20000000a00 */
[----:B------:R-:W-:Y:S01]  /*0040*/  ULDC.64 UR28, c[0x0][0x208] ;  /* 0x00008200001c7ab9 */ /* 0x000fe20000000a00 */
[----:B------:R-:W2:Y:S05]  /*0050*/  S2R R3, SR_CTAID.X ;  /* 0x0000000000037919 */ /* 0x000eaa0000002500 */
[----:B------:R-:W3:Y:S08]  /*0060*/  LDC R10, c[0x0][0x248] ;  /* 0x00009200ff0a7b82 */ /* 0x000ef00000000800 */
[----:B------:R-:W4:Y:S01]  /*0070*/  LDC.64 R8, c[0x0][0x210] ;  /* 0x00008400ff087b82 */ /* 0x000f220000000a00 */
[----:B-1----:R-:W-:-:S07]  /*0080*/  UIMAD UR4, UR16, UR4, URZ ;  /* 0x00000004100472a4 */ /* 0x002fce000f8e023f */
[----:B------:R-:W1:Y:S01]  /*0090*/  LDC R98, c[0x0][0x280] ;  /* 0x0000a000ff627b82 */ /* 0x000e620000000800 */
[----:B------:R-:W-:Y:S01]  /*00a0*/  USHF.L.U32 UR6, UR4, 0x1, URZ ;  /* 0x0000000104067899 */ /* 0x000fe2000800063f */
[----:B0-----:R-:W-:Y:S02]  /*00b0*/  LOP3.LUT R0, R2, 0x7f, RZ, 0xc0, !PT ;  /* 0x0000007f02007812 */ /* 0x001fe400078ec0ff */
[----:B------:R-:W-:-:S03]  /*00c0*/  SHF.R.U32.HI R97, RZ, 0x7, R2 ;  /* 0x00000007ff617819 */ /* 0x000fc60000011602 */
[----:B--2---:R-:W-:Y:S01]  /*00d0*/  IMAD R0, R3, 0x80, R0 ;  /* 0x0000008003007824 */ /* 0x004fe200078e0200 */
[----:B------:R-:W-:-:S03]  /*00e0*/  SGXT.U32 R97, R97, 0x1 ;  /* 0x000000016161781a */ /* 0x000fc60000000000 */
[----:B------:R-:W-:Y:S01]  /*00f0*/  IMAD R3, R0, UR5, RZ ;  /* 0x0000000500037c24 */ /* 0x000fe2000f8e02ff */
[----:B------:R-:W-:Y:S01]  /*0100*/  UIMAD.WIDE UR4, UR4, 0x2, URZ ;  /* 0x00000002040478a5 */ /* 0x000fe2000f8e023f */
[----:B---3--:R-:W-:Y:S02]  /*0110*/  IMAD R6, R97, R10, RZ ;  /* 0x0000000a61067224 */ /* 0x008fe400078e02ff */
[C---:B------:R-:W-:Y:S02]  /*0120*/  IMAD.SHL.U32 R5, R3.reuse, 0x2, RZ ;  /* 0x0000000203057824 */ /* 0x040fe400078e00ff */
[----:B------:R-:W-:Y:S02]  /*0130*/  IMAD R16, R10, 0x2, R6 ;  /* 0x000000020a107824 */ /* 0x000fe400078e0206 */
[----:B------:R-:W-:Y:S01]  /*0140*/  IMAD.HI R4, R3, 0x2, RZ ;  /* 0x0000000203047827 */ /* 0x000fe200078e02ff */
[----:B----4-:R-:W-:-:S03]  /*0150*/  IADD3 R5, P0, P1, R5, UR6, R8 ;  /* 0x0000000605057c10 */ /* 0x010fc6000f91e008 */
[----:B------:R-:W-:Y:S01]  /*0160*/  IMAD R18, R10, 0x2, R16 ;  /* 0x000000020a127824 */ /* 0x000fe200078e0210 */
[----:B------:R-:W-:Y:S02]  /*0170*/  IADD3.X R3, R4, UR5, R9, P0, P1 ;  /* 0x0000000504037c10 */ /* 0x000fe400087e2409 */
[-C--:B------:R-:W-:Y:S01]  /*0180*/  LEA R8, P0, R6, R5.reuse, 0x1 ;  /* 0x0000000506087211 */ /* 0x080fe200078008ff */
[----:B------:R-:W-:Y:S01]  /*0190*/  IMAD R20, R10, 0x2, R18 ;  /* 0x000000020a147824 */ /* 0x000fe200078e0212 */
[----:B------:R-:W-:Y:S02]  /*01a0*/  LEA R12, P1, R16, R5, 0x1 ;  /* 0x00000005100c7211 */ /* 0x000fe400078208ff */
[----:B------:R-:W-:Y:S02]  /*01b0*/  LEA.HI.X.SX32 R9, R6, R3, 0x1, P0 ;  /* 0x0000000306097211 */ /* 0x000fe400000f0eff */
[----:B------:R-:W-:Y:S02]  /*01c0*/  LEA R14, P0, R18, R5, 0x1 ;  /* 0x00000005120e7211 */ /* 0x000fe400078008ff */
[----:B------:R-:W-:Y:S01]  /*01d0*/  LEA R22, R10, R20, 0x1 ;  /* 0x000000140a167211 */ /* 0x000fe200078e08ff */
[----:B------:R-:W2:Y:S01]  /*01e0*/  LDG.E.U16 R4, desc[UR28][R8.64] ;  /* 0x0000001c08047981 */ /* 0x000ea2000c1e1500 */
[----:B------:R-:W-:-:S02]  /*01f0*/  LEA.HI.X.SX32 R13, R16, R3, 0x1, P1 ;  /* 0x00000003100d7211 */ /* 0x000fc400008f0eff */
[----:B------:R-:W-:Y:S01]  /*0200*/  LEA.HI.X.SX32 R15, R18, R3, 0x1, P0 ;  /* 0x00000003120f7211 */ /* 0x000fe200000f0eff */
[----:B------:R-:W-:Y:S01]  /*0210*/  IMAD R24, R10, 0x2, R22 ;  /* 0x000000020a187824 */ /* 0x000fe200078e0216 */
[-C--:B------:R-:W-:Y:S01]  /*0220*/  LEA R16, P0, R20, R5.reuse, 0x1 ;  /* 0x0000000514107211 */ /* 0x080fe200078008ff */
[----:B------:R0:W3:Y:S01]  /*0230*/  LDG.E.U16 R6, desc[UR28][R12.64] ;  /* 0x0000001c0c067981 */ /* 0x0000e2000c1e1500 */
[----:B------:R-:W-:Y:S02]  /*0240*/  LEA R18, P1, R22, R5, 0x1 ;  /* 0x0000000516127211 */ /* 0x000fe400078208ff */
[-C--:B------:R-:W-:Y:S01]  /*0250*/  LEA.HI.X.SX32 R17, R20, R3.reuse, 0x1, P0 ;  /* 0x0000000314117211 */ /* 0x080fe200000f0eff */
[----:B------:R4:W5:Y:S01]  /*0260*/  LDG.E.U16 R7, desc[UR28][R14.64] ;  /* 0x0000001c0e077981 */ /* 0x000962000c1e1500 */
[----:B------:R-:W-:Y:S01]  /*0270*/  LEA.HI.X.SX32 R19, R22, R3, 0x1, P1 ;  /* 0x0000000316137211 */ /* 0x000fe200008f0eff */
[----:B------:R-:W-:Y:S01]  /*0280*/  IMAD R22, R10, 0x2, R24 ;  /* 0x000000020a167824 */ /* 0x000fe200078e0218 */
[C---:B------:R-:W-:Y:S01]  /*0290*/  LEA R20, P0, R24.reuse, R5, 0x1 ;  /* 0x0000000518147211 */ /* 0x040fe200078008ff */
[----:B------:R1:W5:Y:S03]  /*02a0*/  LDG.E.U16 R8, desc[UR28][R16.64] ;  /* 0x0000001c10087981 */ /* 0x000366000c1e1500 */
[----:B------:R-:W-:Y:S01]  /*02b0*/  LEA.HI.X.SX32 R21, R24, R3, 0x1, P0 ;  /* 0x0000000318157211 */ /* 0x000fe200000f0eff */
[----:B------:R-:W-:Y:S01]  /*02c0*/  IMAD R24, R10, 0x2, R22 ;  /* 0x000000020a187824 */ /* 0x000fe200078e0216 */
[----:B0-----:R-:W-:Y:S01]  /*02d0*/  LEA R12, P0, R22, R5, 0x1 ;  /* 0x00000005160c7211 */ /* 0x001fe200078008ff */
[----:B------:R0:W3:Y:S02]  /*02e0*/  LDG.E.U16 R27, desc[UR28][R18.64] ;  /* 0x0000001c121b7981 */ /* 0x0000e4000c1e1500 */
[----:B------:R-:W-:Y:S01]  /*02f0*/  IMAD R26, R10, 0x2, R24 ;  /* 0x000000020a1a7824 */ /* 0x000fe200078e0218 */
[----:B------:R-:W-:Y:S01]  /*0300*/  LEA.HI.X.SX32 R13, R22, R3, 0x1, P0 ;  /* 0x00000003160d7211 */ /* 0x000fe200000f0eff */
[----:B------:R0:W5:Y:S01]  /*0310*/  LDG.E.U16 R29, desc[UR28][R20.64] ;  /* 0x0000001c141d7981 */ /* 0x000162000c1e1500 */
[----:B----4-:R-:W-:-:S02]  /*0320*/  LEA R14, P0, R24, R5, 0x1 ;  /* 0x00000005180e7211 */ /* 0x010fc400078008ff */
[----:B------:R-:W-:Y:S01]  /*0330*/  LEA R28, R10, R26, 0x1 ;  /* 0x0000001a0a1c7211 */ /* 0x000fe200078e08ff */
[----:B------:R4:W5:Y:S01]  /*0340*/  LDG.E.U16 R31, desc[UR28][R12.64] ;  /* 0x0000001c0c1f7981 */ /* 0x000962000c1e1500 */
[----:B------:R-:W-:Y:S02]  /*0350*/  LEA.HI.X.SX32 R15, R24, R3, 0x1, P0 ;  /* 0x00000003180f7211 */ /* 0x000fe400000f0eff */
[-C--:B-1----:R-:W-:Y:S01]  /*0360*/  LEA R16, P0, R28, R5.reuse, 0x1 ;  /* 0x000000051c107211 */ /* 0x082fe200078008ff */
[----:B------:R-:W-:Y:S01]  /*0370*/  IMAD R24, R10, 0x2, R28 ;  /* 0x000000020a187824 */ /* 0x000fe200078e021c */
[----:B------:R-:W-:Y:S01]  /*0380*/  LEA R22, P1, R26, R5, 0x1 ;  /* 0x000000051a167211 */ /* 0x000fe200078208ff */
[----:B------:R-:W5:Y:S01]  /*0390*/  LDG.E.U16 R33, desc[UR28][R14.64] ;  /* 0x0000001c0e217981 */ /* 0x000f62000c1e1500 */
[-C--:B------:R-:W-:Y:S02]  /*03a0*/  LEA.HI.X.SX32 R17, R28, R3.reuse, 0x1, P0 ;  /* 0x000000031c117211 */ /* 0x080fe400000f0eff */
[----:B------:R-:W-:Y:S01]  /*03b0*/  LEA.HI.X.SX32 R23, R26, R3, 0x1, P1 ;  /* 0x000000031a177211 */ /* 0x000fe200008f0eff */
[----:B------:R-:W-:Y:S01]  /*03c0*/  IMAD R26, R10, 0x2, R24 ;  /* 0x000000020a1a7824 */ /* 0x000fe200078e0218 */
[C---:B0-----:R-:W-:Y:S01]  /*03d0*/  LEA R18, P0, R24.reuse, R5, 0x1 ;  /* 0x0000000518127211 */ /* 0x041fe200078008ff */
[----:B------:R-:W5:Y:S03]  /*03e0*/  LDG.E.U16 R36, desc[UR28][R16.64] ;  /* 0x0000001c10247981 */ /* 0x000f66000c1e1500 */
[----:B------:R-:W-:Y:S01]  /*03f0*/  LEA.HI.X.SX32 R19, R24, R3, 0x1, P0 ;  /* 0x0000000318137211 */ /* 0x000fe200000f0eff */
[C---:B------:R-:W-:Y:S01]  /*0400*/  IMAD R24, R10.reuse, 0x2, R26 ;  /* 0x000000020a187824 */ /* 0x040fe200078e021a */
[----:B------:R0:W5:Y:S03]  /*0410*/  LDG.E.U16 R35, desc[UR28][R22.64] ;  /* 0x0000001c16237981 */ /* 0x000166000c1e1500 */
[----:B------:R-:W-:Y:S01]  /*0420*/  IMAD R28, R10, 0x2, R24 ;  /* 0x000000020a1c7824 */ /* 0x000fe200078e0218 */
[-C--:B------:R-:W-:Y:S01]  /*0430*/  LEA R20, P1, R24, R5.reuse, 0x1 ;  /* 0x0000000518147211 */ /* 0x080fe200078208ff */
[----:B------:R1:W5:Y:S01]  /*0440*/  LDG.E.U16 R37, desc[UR28][R18.64] ;  /* 0x0000001c12257981 */ /* 0x000362000c1e1500 */
[----:B----4-:R-:W-:-:S02]  /*0450*/  LEA R12, P0, R26, R5, 0x1 ;  /* 0x000000051a0c7211 */ /* 0x010fc400078008ff */
[----:B0-----:R-:W-:Y:S02]  /*0460*/  LEA R22, R10, R28, 0x1 ;  /* 0x0000001c0a167211 */ /* 0x001fe400078e08ff */
[-C--:B------:R-:W-:Y:S02]  /*0470*/  LEA.HI.X.SX32 R21, R24, R3.reuse, 0x1, P1 ;  /* 0x0000000318157211 */ /* 0x080fe400008f0eff */
[----:B------:R-:W-:Y:S01]  /*0480*/  LEA.HI.X.SX32 R13, R26, R3, 0x1, P0 ;  /* 0x000000031a0d7211 */ /* 0x000fe200000f0eff */
[----:B------:R-:W-:Y:S01]  /*0490*/  IMAD R24, R10, 0x2, R22 ;  /* 0x000000020a187824 */ /* 0x000fe200078e0216 */
[----:B------:R-:W-:Y:S01]  /*04a0*/  LEA R14, P0, R28, R5, 0x1 ;  /* 0x000000051c0e7211 */ /* 0x000fe200078008ff */
[----:B------:R-:W4:Y:S02]  /*04b0*/  LDG.E.U16 R39, desc[UR28][R20.64] ;  /* 0x0000001c14277981 */ /* 0x000f24000c1e1500 */
[----:B------:R-:W-:Y:S01]  /*04c0*/  IMAD R26, R10, 0x2, R24 ;  /* 0x000000020a1a7824 */ /* 0x000fe200078e0218 */
[----:B------:R-:W-:Y:S01]  /*04d0*/  LEA.HI.X.SX32 R15, R28, R3, 0x1, P0 ;  /* 0x000000031c0f7211 */ /* 0x000fe200000f0eff */
[----:B------:R0:W4:Y:S01]  /*04e0*/  LDG.E.U16 R38, desc[UR28][R12.64] ;  /* 0x0000001c0c267981 */ /* 0x000122000c1e1500 */
[----:B------:R-:W-:Y:S01]  /*04f0*/  LEA R16, P0, R22, R5, 0x1 ;  /* 0x0000000516107211 */ /* 0x000fe200078008ff */
[----:B------:R-:W-:-:S02]  /*0500*/  IMAD R28, R10, 0x2, R26 ;  /* 0x000000020a1c7824 */ /* 0x000fc400078e021a */
[----:B------:R0:W4:Y:S01]  /*0510*/  LDG.E.U16 R40, desc[UR28][R14.64] ;  /* 0x0000001c0e287981 */ /* 0x000122000c1e1500 */
[----:B------:R-:W-:Y:S01]  /*0520*/  LEA.HI.X.SX32 R17, R22, R3, 0x1, P0 ;  /* 0x0000000316117211 */ /* 0x000fe200000f0eff */
[----:B------:R-:W-:Y:S01]  /*0530*/  IMAD R30, R10, 0x2, R28 ;  /* 0x000000020a1e7824 */ /* 0x000fe200078e021c */
[-C--:B------:R-:W-:Y:S02]  /*0540*/  LEA R22, P1, R26, R5.reuse, 0x1 ;  /* 0x000000051a167211 */ /* 0x080fe400078208ff */
[----:B-1----:R-:W-:Y:S01]  /*0550*/  LEA R18, P0, R24, R5, 0x1 ;  /* 0x0000000518127211 */ /* 0x002fe200078008ff */
[----:B------:R1:W4:Y:S01]  /*0560*/  LDG.E.U16 R41, desc[UR28][R16.64] ;  /* 0x0000001c10297981 */ /* 0x000322000c1e1500 */
[-C--:B------:R-:W-:Y:S02]  /*0570*/  LEA.HI.X.SX32 R23, R26, R3.reuse, 0x1, P1 ;  /* 0x000000031a177211 */ /* 0x080fe400008f0eff */
[----:B------:R-:W-:Y:S02]  /*0580*/  LEA R26, R10, R30, 0x1 ;  /* 0x0000001e0a1a7211 */ /* 0x000fe400078e08ff */
[----:B------:R-:W-:Y:S01]  /*0590*/  LEA.HI.X.SX32 R19, R24, R3, 0x1, P0 ;  /* 0x0000000318137211 */ /* 0x000fe200000f0eff */
[----:B------:R-:W4:Y:S01]  /*05a0*/  LDG.E.U16 R43, desc[UR28][R22.64] ;  /* 0x0000001c162b7981 */ /* 0x000f22000c1e1500 */
[----:B0-----:R-:W-:Y:S01]  /*05b0*/  LEA R12, P0, R28, R5, 0x1 ;  /* 0x000000051c0c7211 */ /* 0x001fe200078008ff */
[----:B------:R-:W-:-:S02]  /*05c0*/  IMAD R24, R10, 0x2, R26 ;  /* 0x000000020a187824 */ /* 0x000fc400078e021a */
[----:B------:R0:W4:Y:S01]  /*05d0*/  LDG.E.U16 R42, desc[UR28][R18.64] ;  /* 0x0000001c122a7981 */ /* 0x000122000c1e1500 */
[----:B------:R-:W-:Y:S01]  /*05e0*/  LEA.HI.X.SX32 R13, R28, R3, 0x1, P0 ;  /* 0x000000031c0d7211 */ /* 0x000fe200000f0eff */
[----:B------:R-:W-:Y:S01]  /*05f0*/  IMAD R28, R10, 0x2, R24 ;  /* 0x000000020a1c7824 */ /* 0x000fe200078e0218 */
[----:B------:R-:W-:-:S03]  /*0600*/  LEA R14, P0, R30, R5, 0x1 ;  /* 0x000000051e0e7211 */ /* 0x000fc600078008ff */
[----:B------:R-:W-:Y:S01]  /*0610*/  IMAD R32, R10, 0x2, R28 ;  /* 0x000000020a207824 */ /* 0x000fe200078e021c */
[----:B------:R-:W-:Y:S01]  /*0620*/  LEA.HI.X.SX32 R15, R30, R3, 0x1, P0 ;  /* 0x000000031e0f7211 */ /* 0x000fe200000f0eff */
[----:B------:R0:W4:Y:S01]  /*0630*/  LDG.E.U16 R44, desc[UR28][R12.64] ;  /* 0x0000001c0c2c7981 */ /* 0x000122000c1e1500 */
[-C--:B------:R-:W-:Y:S01]  /*0640*/  LEA R20, P1, R24, R5.reuse, 0x1 ;  /* 0x0000000518147211 */ /* 0x080fe200078208ff */
[----:B------:R-:W-:Y:S01]  /*0650*/  IMAD R30, R10, 0x2, R32 ;  /* 0x000000020a1e7824 */ /* 0x000fe200078e0220 */
[----:B-1----:R-:W-:Y:S01]  /*0660*/  LEA R16, P0, R28, R5, 0x1 ;  /* 0x000000051c107211 */ /* 0x002fe200078008ff */
[----:B------:R1:W4:Y:S01]  /*0670*/  LDG.E.U16 R45, desc[UR28][R14.64] ;  /* 0x0000001c0e2d7981 */ /* 0x000322000c1e1500 */
[-C--:B------:R-:W-:Y:S02]  /*0680*/  LEA.HI.X.SX32 R21, R24, R3.reuse, 0x1, P1 ;  /* 0x0000000318157211 */ /* 0x080fe400008f0eff */
[----:B------:R-:W-:Y:S02]  /*0690*/  LEA R24, R10, R30, 0x1 ;  /* 0x0000001e0a187211 */ /* 0x000fe400078e08ff */
[----:B------:R-:W-:Y:S01]  /*06a0*/  LEA.HI.X.SX32 R17, R28, R3, 0x1, P0 ;  /* 0x000000031c117211 */ /* 0x000fe200000f0eff */
[----:B------:R1:W4:Y:S02]  /*06b0*/  LDG.E.U16 R46, desc[UR28][R20.64] ;  /* 0x0000001c142e7981 */ /* 0x000324000c1e1500 */
[----:B------:R-:W-:Y:S01]  /*06c0*/  IMAD R28, R10, 0x2, R24 ;  /* 0x000000020a1c7824 */ /* 0x000fe200078e0218 */
[----:B0-----:R-:W-:Y:S01]  /*06d0*/  LEA R18, P0, R32, R5, 0x1 ;  /* 0x0000000520127211 */ /* 0x001fe200078008ff */
[----:B------:R0:W4:Y:S02]  /*06e0*/  LDG.E.U16 R47, desc[UR28][R16.64] ;  /* 0x0000001c102f7981 */ /* 0x000124000c1e1500 */
[----:B------:R-:W-:Y:S01]  /*06f0*/  IMAD R12, R10, 0x2, R28 ;  /* 0x000000020a0c7824 */ /* 0x000fe200078e021c */
[----:B------:R-:W-:-:S03]  /*0700*/  LEA.HI.X.SX32 R19, R32, R3, 0x1, P0 ;  /* 0x0000000320137211 */ /* 0x000fc600000f0eff */
[----:B------:R-:W-:Y:S01]  /*0710*/  IMAD R32, R10, 0x2, R12 ;  /* 0x000000020a207824 */ /* 0x000fe200078e020c */
[----:B-1----:R-:W-:Y:S01]  /*0720*/  LEA R14, P0, R28, R5, 0x1 ;  /* 0x000000051c0e7211 */ /* 0x002fe200078008ff */
[----:B------:R1:W4:Y:S02]  /*0730*/  LDG.E.U16 R48, desc[UR28][R18.64] ;  /* 0x0000001c12307981 */ /* 0x000324000c1e1500 */
[----:B------:R-:W-:Y:S01]  /*0740*/  IMAD R34, R10, 0x2, R32 ;  /* 0x000000020a227824 */ /* 0x000fe200078e0220 */
[----:B------:R-:W-:Y:S02]  /*0750*/  LEA.HI.X.SX32 R15, R28, R3, 0x1, P0 ;  /* 0x000000031c0f7211 */ /* 0x000fe400000f0eff */
[-C--:B------:R-:W-:Y:S02]  /*0760*/  LEA R22, P1, R24, R5.reuse, 0x1 ;  /* 0x0000000518167211 */ /* 0x080fe400078208ff */
[----:B------:R-:W-:Y:S01]  /*0770*/  LEA R20, P0, R12, R5, 0x1 ;  /* 0x000000050c147211 */ /* 0x000fe200078008ff */
[----:B------:R1:W4:Y:S01]  /*0780*/  LDG.E.U16 R50, desc[UR28][R14.64] ;  /* 0x0000001c0e327981 */ /* 0x000322000c1e1500 */
[----:B------:R-:W-:-:S02]  /*0790*/  LEA R28, R10, R34, 0x1 ;  /* 0x000000220a1c7211 */ /* 0x000fc400078e08ff */
[-C--:B------:R-:W-:Y:S02]  /*07a0*/  LEA.HI.X.SX32 R23, R24, R3.reuse, 0x1, P1 ;  /* 0x0000000318177211 */ /* 0x080fe400008f0eff */
[----:B------:R-:W-:Y:S02]  /*07b0*/  LEA.HI.X.SX32 R21, R12, R3, 0x1, P0 ;  /* 0x000000030c157211 */ /* 0x000fe400000f0eff */
[-C--:B------:R-:W-:Y:S01]  /*07c0*/  LEA R24, P1, R34, R5.reuse, 0x1 ;  /* 0x0000000522187211 */ /* 0x080fe200078208ff */
[----:B------:R1:W4:Y:S01]  /*07d0*/  LDG.E.U16 R49, desc[UR28][R22.64] ;  /* 0x0000001c16317981 */ /* 0x000322000c1e1500 */
[----:B0-----:R-:W-:Y:S02]  /*07e0*/  LEA R16, P0, R28, R5, 0x1 ;  /* 0x000000051c107211 */ /* 0x001fe400078008ff */
[-C--:B------:R-:W-:Y:S01]  /*07f0*/  LEA.HI.X.SX32 R25, R34, R3.reuse, 0x1, P1 ;  /* 0x0000000322197211 */ /* 0x080fe200008f0eff */
[----:B------:R-:W-:Y:S01]  /*0800*/  IMAD R34, R10, 0x2, R28 ;  /* 0x000000020a227824 */ /* 0x000fe200078e021c */
[----:B------:R-:W-:Y:S01]  /*0810*/  LEA.HI.X.SX32 R17, R28, R3, 0x1, P0 ;  /* 0x000000031c117211 */ /* 0x000fe200000f0eff */
[----:B------:R-:W4:Y:S01]  /*0820*/  LDG.E.U16 R20, desc[UR28][R20.64] ;  /* 0x0000001c14147981 */ /* 0x000f22000c1e1500 */
[-C--:B------:R-:W-:Y:S01]  /*0830*/  LEA R12, P0, R26, R5.reuse, 0x1 ;  /* 0x000000051a0c7211 */ /* 0x080fe200078008ff */
[----:B------:R-:W-:Y:S01]  /*0840*/  IMAD R28, R10, 0x2, R34 ;  /* 0x000000020a1c7824 */ /* 0x000fe200078e0222 */
[----:B-1----:R-:W-:Y:S01]  /*0850*/  LEA R18, P1, R34, R5, 0x1 ;  /* 0x0000000522127211 */ /* 0x002fe200078208ff */
[----:B------:R-:W4:Y:S01]  /*0860*/  LDG.E.U16 R24, desc[UR28][R24.64] ;  /* 0x0000001c18187981 */ /* 0x000f22000c1e1500 */
[----:B------:R-:W-:-:S02]  /*0870*/  LEA.HI.X.SX32 R13, R26, R3, 0x1, P0 ;  /* 0x000000031a0d7211 */ /* 0x000fc400000f0eff */
[----:B------:R-:W-:Y:S01]  /*0880*/  LEA R10, P0, R30, R5, 0x1 ;  /* 0x000000051e0a7211 */ /* 0x000fe200078008ff */
[----:B------:R-:W4:Y:S01]  /*0890*/  LDG.E.U16 R16, desc[UR28][R16.64] ;  /* 0x0000001c10107981 */ /* 0x000f22000c1e1500 */
[-C--:B------:R-:W-:Y:S02]  /*08a0*/  LEA.HI.X.SX32 R19, R34, R3.reuse, 0x1, P1 ;  /* 0x0000000322137211 */ /* 0x080fe400008f0eff */
[----:B------:R-:W-:Y:S01]  /*08b0*/  LEA.HI.X.SX32 R11, R30, R3, 0x1, P0 ;  /* 0x000000031e0b7211 */ /* 0x000fe200000f0eff */
[----:B------:R-:W4:Y:S01]  /*08c0*/  LDG.E.U16 R12, desc[UR28][R12.64] ;  /* 0x0000001c0c0c7981 */ /* 0x000f22000c1e1500 */
[-C--:B------:R-:W-:Y:S02]  /*08d0*/  LEA R14, P1, R32, R5.reuse, 0x1 ;  /* 0x00000005200e7211 */ /* 0x080fe400078208ff */
[----:B------:R-:W-:Y:S01]  /*08e0*/  LEA R22, P0, R28, R5, 0x1 ;  /* 0x000000051c167211 */ /* 0x000fe200078008ff */
[----:B------:R-:W4:Y:S01]  /*08f0*/  LDG.E.U16 R18, desc[UR28][R18.64] ;  /* 0x0000001c12127981 */ /* 0x000f22000c1e1500 */
[----:B------:R-:W-:-:S02]  /*0900*/  LEA.HI.X.SX32 R15, R32, R3, 0x1, P1 ;  /* 0x00000003200f7211 */ /* 0x000fc400008f0eff */
[----:B------:R-:W-:Y:S01]  /*0910*/  LEA.HI.X.SX32 R23, R28, R3, 0x1, P0 ;  /* 0x000000031c177211 */ /* 0x000fe200000f0eff */
[----:B------:R-:W4:Y:S04]  /*0920*/  LDG.E.U16 R10, desc[UR28][R10.64] ;  /* 0x0000001c0a0a7981 */ /* 0x000f28000c1e1500 */
[----:B------:R-:W4:Y:S04]  /*0930*/  LDG.E.U16 R14, desc[UR28][R14.64] ;  /* 0x0000001c0e0e7981 */ /* 0x000f28000c1e1500 */
[----:B------:R-:W4:Y:S01]  /*0940*/  LDG.E.U16 R22, desc[UR28][R22.64] ;  /* 0x0000001c16167981 */ /* 0x000f22000c1e1500 */
[----:B------:R-:W0:Y:S01]  /*0950*/  S2UR UR4, SR_CgaCtaId ;  /* 0x00000000000479c3 */ /* 0x000e220000008800 */
[----:B------:R-:W-:-:S02]  /*0960*/  LOP3.LUT R9, R2, 0x3f, RZ, 0xc0, !PT ;  /* 0x0000003f02097812 */ /* 0x000fc400078ec0ff */
[----:B------:R-:W-:-:S03]  /*0970*/  SHF.R.S32.HI R3, RZ, 0x7, R2 ;  /* 0x00000007ff037819 */ /* 0x000fc60000011402 */
[----:B------:R-:W-:Y:S01]  /*0980*/  IMAD.SHL.U32 R26, R9, 0x2, RZ ;  /* 0x00000002091a7824 */ /* 0x000fe200078e00ff */
[----:B------:R-:W-:Y:S01]  /*0990*/  SGXT R3, R3, 0x1 ;  /* 0x000000010303781a */ /* 0x000fe20000000200 */
[----:B------:R-:W-:-:S03]  /*09a0*/  UMOV UR17, 0x400 ;  /* 0x0000040000117882 */ /* 0x000fc60000000000 */
[----:B------:R-:W-:Y:S01]  /*09b0*/  LOP3.LUT R26, R26, 0x90, R3, 0x78, !PT ;  /* 0x000000901a1a7812 */ /* 0x000fe200078e7803 */
[----:B------:R-:W-:Y:S01]  /*09c0*/  IMAD.SHL.U32 R3, R2, 0x80, RZ ;  /* 0x0000008002037824 */ /* 0x000fe200078e00ff */
[----:B------:R-:W-:-:S04]  /*09d0*/  ISETP.GE.AND P0, PT, R98, 0x1, PT ;  /* 0x000000016200780c */ /* 0x000fc80003f06270 */
[----:B------:R-:W-:Y:S01]  /*09e0*/  LOP3.LUT R26, R26, 0x2000, R3, 0xf8, !PT ;  /* 0x000020001a1a7812 */ /* 0x000fe200078ef803 */
[----:B0-----:R-:W-:-:S03]  /*09f0*/  ULEA UR17, UR4, UR17, 0x18 ;  /* 0x0000001104117291 */ /* 0x001fc6000f8ec03f */
[C---:B------:R-:W-:Y:S02]  /*0a00*/  LOP3.LUT R3, R26.reuse, 0x20, RZ, 0x3c, !PT ;  /* 0x000000201a037812 */ /* 0x040fe400078e3cff */
[C---:B------:R-:W-:Y:S02]  /*0a10*/  LOP3.LUT R28, R26.reuse, 0x40, RZ, 0x3c, !PT ;  /* 0x000000401a1c7812 */ /* 0x040fe400078e3cff */
[----:B------:R-:W-:Y:S01]  /*0a20*/  LOP3.LUT R5, R26, 0x60, RZ, 0x3c, !PT ;  /* 0x000000601a057812 */ /* 0x000fe200078e3cff */
[----:B------:R-:W-:Y:S01]  /*0a30*/  IMAD.MOV.U32 R99, RZ, RZ, 0x3f800000 ;  /* 0x3f800000ff637424 */ /* 0x000fe200078e00ff */
[----:B------:R-:W-:Y:S01]  /*0a40*/  CS2R R52, SRZ ;  /* 0x0000000000347805 */ /* 0x000fe2000001ff00 */
[----:B------:R-:W-:Y:S01]  /*0a50*/  IMAD.MOV.U32 R104, RZ, RZ, 0x3f800000 ;  /* 0x3f800000ff687424 */ /* 0x000fe200078e00ff */
[----:B------:R-:W-:Y:S02]  /*0a60*/  CS2R R54, SRZ ;  /* 0x0000000000367805 */ /* 0x000fe4000001ff00 */
[----:B------:R-:W-:Y:S01]  /*0a70*/  LOP3.LUT R96, R2, 0xff, RZ, 0xc0, !PT ;  /* 0x000000ff02607812 */ /* 0x000fe200078ec0ff */
[----:B--2---:R0:W-:Y:S02]  /*0a80*/  STS.U16 [R26+UR17], R4 ;  /* 0x000000041a007988 */ /* 0x0041e40008000411 */
[----:B0-----:R-:W-:-:S02]  /*0a90*/  MOV R4, 0xff800000 ;  /* 0xff80000000047802 */ /* 0x001fc40000000f00 */
[----:B---3--:R-:W-:Y:S04]  /*0aa0*/  STS.U16 [R26+UR17+0x400], R27 ;  /* 0x0004001b1a007988 */ /* 0x008fe80008000411 */
[----:B-----5:R0:W-:Y:S02]  /*0ab0*/  STS.U16 [R26+UR17+0x800], R35 ;  /* 0x000800231a007988 */ /* 0x0201e40008000411 */
[----:B0-----:R-:W-:Y:S02]  /*0ac0*/  CS2R R34, SRZ ;  /* 0x0000000000227805 */ /* 0x001fe4000001ff00 */
[----:B----4-:R-:W-:Y:S04]  /*0ad0*/  STS.U16 [R26+UR17+0xc00], R39 ;  /* 0x000c00271a007988 */ /* 0x010fe80008000411 */
[----:B------:R-:W-:Y:S04]  /*0ae0*/  STS.U16 [R26+UR17+0x1000], R43 ;  /* 0x0010002b1a007988 */ /* 0x000fe80008000411 */
        /* <DEDUP_REMOVED lines=10> */
[----:B------:R0:W-:Y:S04]  /*0b90*/  STS.U16 [R3+UR17+0x1d00], R16 ;  /* 0x001d001003007988 */ /* 0x0001e80008000411 */
[----:B------:R-:W-:Y:S04]  /*0ba0*/  STS.U16 [R28+UR17+0x200], R7 ;  /* 0x000200071c007988 */ /* 0x000fe80008000411 */
[----:B------:R-:W-:Y:S04]  /*0bb0*/  STS.U16 [R28+UR17+0x600], R31 ;  /* 0x0006001f1c007988 */ /* 0x000fe80008000411 */
[----:B------:R-:W-:Y:S04]  /*0bc0*/  STS.U16 [R28+UR17+0xa00], R37 ;  /* 0x000a00251c007988 */ /* 0x000fe80008000411 */
[----:B------:R-:W-:Y:S04]  /*0bd0*/  STS.U16 [R28+UR17+0xe00], R41 ;  /* 0x000e00291c007988 */ /* 0x000fe80008000411 */
[----:B------:R-:W-:Y:S04]  /*0be0*/  STS.U16 [R28+UR17+0x1200], R45 ;  /* 0x0012002d1c007988 */ /* 0x000fe80008000411 */
[----:B------:R-:W-:Y:S04]  /*0bf0*/  STS.U16 [R28+UR17+0x1600], R48 ;  /* 0x001600301c007988 */ /* 0x000fe80008000411 */
[----:B------:R-:W-:Y:S04]  /*0c00*/  STS.U16 [R28+UR17+0x1a00], R20 ;  /* 0x001a00141c007988 */ /* 0x000fe80008000411 */
[----:B------:R1:W-:Y:S01]  /*0c10*/  STS.U16 [R28+UR17+0x1e00], R18 ;  /* 0x001e00121c007988 */ /* 0x0003e20008000411 */
[----:B0-----:R-:W-:-:S03]  /*0c20*/  IMAD.MOV.U32 R3, RZ, RZ, -0x800000 ;  /* 0xff800000ff037424 */ /* 0x001fc600078e00ff */
[----:B------:R-:W-:Y:S01]  /*0c30*/  STS.U16 [R5+UR17+0x300], R8 ;  /* 0x0003000805007988 */ /* 0x000fe20008000411 */
[----:B------:R-:W-:-:S03]  /*0c40*/  CS2R R24, SRZ ;  /* 0x0000000000187805 */ /* 0x000fc6000001ff00 */
[----:B------:R0:W-:Y:S01]  /*0c50*/  STS.U16 [R5+UR17+0x700], R33 ;  /* 0x0007002105007988 */ /* 0x0001e20008000411 */
[----:B------:R-:W-:-:S03]  /*0c60*/  CS2R R26, SRZ ;  /* 0x00000000001a7805 */ /* 0x000fc6000001ff00 */
[----:B------:R2:W-:Y:S01]  /*0c70*/  STS.U16 [R5+UR17+0xb00], R38 ;  /* 0x000b002605007988 */ /* 0x0005e20008000411 */
[----:B-1----:R-:W-:-:S03]  /*0c80*/  CS2R R28, SRZ ;  /* 0x00000000001c7805 */ /* 0x002fc6000001ff00 */
[----:B------:R1:W-:Y:S01]  /*0c90*/  STS.U16 [R5+UR17+0xf00], R42 ;  /* 0x000f002a05007988 */ /* 0x0003e20008000411 */
[----:B------:R-:W-:-:S03]  /*0ca0*/  CS2R R30, SRZ ;  /* 0x00000000001e7805 */ /* 0x000fc6000001ff00 */
[----:B------:R3:W-:Y:S01]  /*0cb0*/  STS.U16 [R5+UR17+0x1300], R12 ;  /* 0x0013000c05007988 */ /* 0x0007e20008000411 */
[----:B0-----:R-:W-:-:S03]  /*0cc0*/  CS2R R32, SRZ ;  /* 0x0000000000207805 */ /* 0x001fc6000001ff00 */
[----:B------:R3:W-:Y:S01]  /*0cd0*/  STS.U16 [R5+UR17+0x1700], R10 ;  /* 0x0017000a05007988 */ /* 0x0007e20008000411 */
[----:B------:R-:W-:-:S03]  /*0ce0*/  CS2R R36, SRZ ;  /* 0x0000000000247805 */ /* 0x000fc6000001ff00 */
[----:B------:R3:W-:Y:S01]  /*0cf0*/  STS.U16 [R5+UR17+0x1b00], R14 ;  /* 0x001b000e05007988 */ /* 0x0007e20008000411 */
[----:B--2---:R-:W-:-:S03]  /*0d00*/  CS2R R38, SRZ ;  /* 0x0000000000267805 */ /* 0x004fc6000001ff00 */
[----:B------:R3:W-:Y:S01]  /*0d10*/  STS.U16 [R5+UR17+0x1f00], R22 ;  /* 0x001f001605007988 */ /* 0x0007e20008000411 */
[----:B------:R-:W-:Y:S02]  /*0d20*/  CS2R R40, SRZ ;  /* 0x0000000000287805 */ /* 0x000fe4000001ff00 */
[----:B-1----:R-:W-:Y:S02]  /*0d30*/  CS2R R42, SRZ ;  /* 0x00000000002a7805 */ /* 0x002fe4000001ff00 */
[----:B------:R-:W-:Y:S02]  /*0d40*/  CS2R R44, SRZ ;  /* 0x00000000002c7805 */ /* 0x000fe4000001ff00 */
[----:B------:R-:W-:Y:S02]  /*0d50*/  CS2R R46, SRZ ;  /* 0x00000000002e7805 */ /* 0x000fe4000001ff00 */
[----:B------:R-:W-:Y:S02]  /*0d60*/  CS2R R48, SRZ ;  /* 0x0000000000307805 */ /* 0x000fe4000001ff00 */
[----:B------:R-:W-:Y:S01]  /*0d70*/  CS2R R50, SRZ ;  /* 0x0000000000327805 */ /* 0x000fe2000001ff00 */
[----:B---3--:R-:W-:Y:S06]  /*0d80*/  @!P0 BRA `(.L_x_0) ;  /* 0x0000001400b48947 */ /* 0x008fec0003800000 */
[----:B------:R-:W0:Y:S01]  /*0d90*/  LDC.64 R86, c[0x0][0x250] ;  /* 0x00009400ff567b82 */ /* 0x000e220000000a00 */
[----:B------:R-:W-:Y:S01]  /*0da0*/  ULDC UR4, c[0x0][0x258] ;  /* 0x0000960000047ab9 */ /* 0x000fe20000000800 */
[--C-:B------:R-:W-:Y:S01]  /*0db0*/  SHF.R.U32.HI R8, RZ, 0x6, R2.reuse ;  /* 0x00000006ff087819 */ /* 0x100fe20000011602 */
[----:B------:R-:W-:Y:S01]  /*0dc0*/  IMAD R9, R9, UR4, RZ ;  /* 0x0000000409097c24 */ /* 0x000fe2000f8e02ff */
[----:B------:R-:W-:Y:S01]  /*0dd0*/  ULDC.64 UR4, c[0x0][0x218] ;  /* 0x0000860000047ab9 */ /* 0x000fe20000000a00 */
[----:B------:R-:W-:Y:S01]  /*0de0*/  SHF.R.U32.HI R10, RZ, 0x5, R2 ;  /* 0x00000005ff0a7819 */ /* 0x000fe20000011602 */
[----:B------:R-:W-:Y:S01]  /*0df0*/  IMAD.SHL.U32 R7, R96, 0x2, RZ ;  /* 0x0000000260077824 */ /* 0x000fe200078e00ff */
[----:B------:R-:W-:Y:S01]  /*0e00*/  SGXT.U32 R8, R8, 0x2 ;  /* 0x000000020808781a */ /* 0x000fe20000000000 */
[----:B------:R-:W1:Y:S01]  /*0e10*/  LDC.64 R4, c[0x0][0x260] ;  /* 0x00009800ff047b82 */ /* 0x000e620000000a00 */
[----:B------:R-:W-:Y:S01]  /*0e20*/  IMAD.SHL.U32 R6, R9, 0x2, RZ ;  /* 0x0000000209067824 */ /* 0x000fe200078e00ff */
[----:B------:R-:W-:Y:S01]  /*0e30*/  R2UR UR30, R10 ;  /* 0x000000000a1e72ca */ /* 0x000fe200000e0000 */
[----:B------:R-:W-:Y:S01]  /*0e40*/  ULDC.64 UR6, c[0x0][0x220] ;  /* 0x0000880000067ab9 */ /* 0x000fe20000000a00 */
[----:B------:R-:W-:Y:S01]  /*0e50*/  LOP3.LUT R10, R2, 0x1f, RZ, 0xc0, !PT ;  /* 0x0000001f020a7812 */ /* 0x000fe200078ec0ff */
[----:B------:R-:W-:Y:S01]  /*0e60*/  IMAD.MOV.U32 R99, RZ, RZ, 0x3f800000 ;  /* 0x3f800000ff637424 */ /* 0x000fe200078e00ff */
[----:B------:R-:W-:Y:S01]  /*0e70*/  MOV R105, 0xff800000 ;  /* 0xff80000000697802 */ /* 0x000fe20000000f00 */
[----:B------:R-:W-:Y:S01]  /*0e80*/  IMAD.MOV.U32 R100, RZ, RZ, -0x800000 ;  /* 0xff800000ff647424 */ /* 0x000fe200078e00ff */
[----:B------:R-:W2:Y:S01]  /*0e90*/  LDC R26, c[0x0][0x268] ;  /* 0x00009a00ff1a7b82 */ /* 0x000ea20000000800 */
[----:B------:R-:W-:Y:S01]  /*0ea0*/  IMAD.MOV.U32 R101, RZ, RZ, RZ ;  /* 0x000000ffff657224 */ /* 0x000fe200078e00ff */
[----:B------:R-:W-:Y:S01]  /*0eb0*/  CS2R R28, SRZ ;  /* 0x00000000001c7805 */ /* 0x000fe2000001ff00 */
[----:B------:R-:W-:Y:S01]  /*0ec0*/  IMAD.MOV.U32 R103, RZ, RZ, RZ ;  /* 0x000000ffff677224 */ /* 0x000fe200078e00ff */
[----:B------:R-:W-:Y:S01]  /*0ed0*/  CS2R R30, SRZ ;  /* 0x00000000001e7805 */ /* 0x000fe2000001ff00 */
[----:B------:R-:W-:Y:S01]  /*0ee0*/  IMAD.MOV.U32 R104, RZ, RZ, 0x3f800000 ;  /* 0x3f800000ff687424 */ /* 0x000fe200078e00ff */
[----:B------:R-:W-:-:S02]  /*0ef0*/  CS2R R32, SRZ ;  /* 0x0000000000207805 */ /* 0x000fc4000001ff00 */
[----:B------:R-:W-:Y:S01]  /*0f00*/  CS2R R34, SRZ ;  /* 0x0000000000227805 */ /* 0x000fe2000001ff00 */
[----:B0-----:R-:W-:Y:S01]  /*0f10*/  IMAD R86, R86, UR16, RZ ;  /* 0x0000001056567c24 */ /* 0x001fe2000f8e02ff */
[----:B------:R-:W-:Y:S01]  /*0f20*/  CS2R R36, SRZ ;  /* 0x0000000000247805 */ /* 0x000fe2000001ff00 */
[----:B------:R-:W-:Y:S01]  /*0f30*/  IMAD R8, R8, R87, RZ ;  /* 0x0000005708087224 */ /* 0x000fe200078e02ff */
[----:B------:R-:W-:Y:S02]  /*0f40*/  CS2R R38, SRZ ;  /* 0x0000000000267805 */ /* 0x000fe4000001ff00 */
[----:B------:R-:W-:Y:S02]  /*0f50*/  CS2R R40, SRZ ;  /* 0x0000000000287805 */ /* 0x000fe4000001ff00 */
[----:B------:R-:W-:Y:S02]  /*0f60*/  SHF.L.U32 R3, R86, 0x1, RZ ;  /* 0x0000000156037819 */ /* 0x000fe400000006ff */
[----:B------:R-:W-:-:S02]  /*0f70*/  CS2R R42, SRZ ;  /* 0x00000000002a7805 */ /* 0x000fc4000001ff00 */
[----:B------:R-:W-:Y:S01]  /*0f80*/  CS2R R44, SRZ ;  /* 0x00000000002c7805 */ /* 0x000fe2000001ff00 */
[----:B-1----:R-:W-:Y:S01]  /*0f90*/  IMAD R4, R4, UR16, RZ ;  /* 0x0000001004047c24 */ /* 0x002fe2000f8e02ff */
[----:B------:R-:W-:Y:S01]  /*0fa0*/  IADD3 R23, P0, P1, R6, UR4, R3 ;  /* 0x0000000406177c10 */ /* 0x000fe2000f91e003 */
[----:B------:R-:W-:Y:S01]  /*0fb0*/  IMAD.HI R6, R9, 0x2, RZ ;  /* 0x0000000209067827 */ /* 0x000fe200078e02ff */
[----:B------:R-:W-:Y:S01]  /*0fc0*/  LOP3.LUT R3, R2, 0xc0, RZ, 0xc0, !PT ;  /* 0x000000c002037812 */ /* 0x000fe200078ec0ff */
[----:B------:R-:W-:Y:S01]  /*0fd0*/  UIADD3 UR4, UR30, 0x18, URZ ;  /* 0x000000181e047890 */ /* 0x000fe2000fffe03f */
[----:B------:R-:W-:Y:S01]  /*0fe0*/  LEA R84, P2, R8, R23, 0x1 ;  /* 0x0000001708547211 */ /* 0x000fe200078408ff */
[----:B------:R-:W-:Y:S01]  /*0ff0*/  IMAD R9, R10, R5, RZ ;  /* 0x000000050a097224 */ /* 0x000fe200078e02ff */
[----:B------:R-:W-:Y:S01]  /*1000*/  SHF.R.U32.HI R12, RZ, 0x2, R3 ;  /* 0x00000002ff0c7819 */ /* 0x000fe20000011603 */
[----:B------:R-:W-:Y:S01]  /*1010*/  IMAD.HI R3, R86, 0x2, RZ ;  /* 0x0000000256037827 */ /* 0x000fe200078e02ff */
[----:B------:R-:W-:-:S02]  /*1020*/  CS2R R46, SRZ ;  /* 0x00000000002e7805 */ /* 0x000fc4000001ff00 */
[----:B------:R-:W-:Y:S02]  /*1030*/  CS2R R48, SRZ ;  /* 0x0000000000307805 */ /* 0x000fe4000001ff00 */
[----:B------:R-:W-:Y:S01]  /*1040*/  LOP3.LUT R86, R7, R12, RZ, 0x3c, !PT ;  /* 0x0000000c07567212 */ /* 0x000fe200078e3cff */
[----:B------:R-:W-:Y:S01]  /*1050*/  IMAD.SHL.U32 R7, R4, 0x2, RZ ;  /* 0x0000000204077824 */ /* 0x000fe200078e00ff */
[----:B------:R-:W-:Y:S01]  /*1060*/  IADD3.X R15, R6, UR5, R3, P0, P1 ;  /* 0x00000005060f7c10 */ /* 0x000fe200087e2403 */
[----:B------:R-:W-:Y:S01]  /*1070*/  IMAD R6, R87, 0x4, R8 ;  /* 0x0000000457067824 */ /* 0x000fe200078e0208 */
[----:B------:R-:W-:Y:S01]  /*1080*/  SHF.R.U32.HI R3, RZ, 0x5, R2 ;  /* 0x00000005ff037819 */ /* 0x000fe20000011602 */
[C---:B------:R-:W-:Y:S01]  /*1090*/  IMAD.SHL.U32 R12, R9.reuse, 0x2, RZ ;  /* 0x00000002090c7824 */ /* 0x040fe200078e00ff */
[----:B------:R-:W-:Y:S01]  /*10a0*/  LEA.HI.X.SX32 R85, R8, R15, 0x1, P2 ;  /* 0x0000000f08557211 */ /* 0x000fe200010f0eff */
[----:B------:R-:W-:Y:S01]  /*10b0*/  IMAD.HI R16, R9, 0x2, RZ ;  /* 0x0000000209107827 */ /* 0x000fe200078e02ff */
[----:B------:R-:W-:Y:S01]  /*10c0*/  LEA R10, R87, R6, 0x2 ;  /* 0x00000006570a7211 */ /* 0x000fe200078e10ff */
[----:B------:R-:W-:Y:S01]  /*10d0*/  UIADD3 UR5, UR30, 0x38, URZ ;  /* 0x000000381e057890 */ /* 0x000fe2000fffe03f */
[----:B------:R-:W-:Y:S01]  /*10e0*/  IADD3 R13, P0, P1, R12, UR6, R7 ;  /* 0x000000060c0d7c10 */ /* 0x000fe2000f91e007 */
[----:B------:R-:W-:Y:S01]  /*10f0*/  IMAD.HI R7, R4, 0x2, RZ ;  /* 0x0000000204077827 */ /* 0x000fe200078e02ff */
[----:B------:R-:W-:-:S02]  /*1100*/  SGXT.U32 R3, R3, 0x3 ;  /* 0x000000030303781a */ /* 0x000fc40000000000 */
[----:B------:R-:W-:Y:S02]  /*1110*/  CS2R R50, SRZ ;  /* 0x0000000000327805 */ /* 0x000fe4000001ff00 */
[-C--:B------:R-:W-:Y:S01]  /*1120*/  LEA R82, P3, R6, R23.reuse, 0x1 ;  /* 0x0000001706527211 */ /* 0x080fe200078608ff */
[----:B------:R-:W-:Y:S01]  /*1130*/  IMAD R12, R87, 0x4, R10 ;  /* 0x00000004570c7824 */ /* 0x000fe200078e020a */
[----:B------:R-:W-:Y:S01]  /*1140*/  LEA R80, P2, R10, R23, 0x1 ;  /* 0x000000170a507211 */ /* 0x000fe200078408ff */
[----:B--2---:R-:W-:Y:S01]  /*1150*/  IMAD R11, R3, R26, RZ ;  /* 0x0000001a030b7224 */ /* 0x004fe200078e02ff */
[----:B------:R-:W-:Y:S01]  /*1160*/  LEA.HI.X.SX32 R83, R6, R15, 0x1, P3 ;  /* 0x0000000f06537211 */ /* 0x000fe200018f0eff */
[C---:B------:R-:W-:Y:S01]  /*1170*/  IMAD R4, R87.reuse, 0x4, R12 ;  /* 0x0000000457047824 */ /* 0x040fe200078e020c */
[----:B------:R-:W-:Y:S01]  /*1180*/  LEA R78, P4, R12, R23, 0x1 ;  /* 0x000000170c4e7211 */ /* 0x000fe200078808ff */
[----:B------:R-:W-:Y:S01]  /*1190*/  IMAD R9, R26, 0x8, R11 ;  /* 0x000000081a097824 */ /* 0x000fe200078e020b */
[-C--:B------:R-:W-:Y:S01]  /*11a0*/  LEA.HI.X.SX32 R81, R10, R15.reuse, 0x1, P2 ;  /* 0x0000000f0a517211 */ /* 0x080fe200010f0eff */
[C---:B------:R-:W-:Y:S01]  /*11b0*/  IMAD R14, R87.reuse, 0x4, R4 ;  /* 0x00000004570e7824 */ /* 0x040fe200078e0204 */
[----:B------:R-:W-:Y:S01]  /*11c0*/  LEA.HI.X.SX32 R79, R12, R15, 0x1, P4 ;  /* 0x0000000f0c4f7211 */ /* 0x000fe200020f0eff */
[----:B------:R-:W-:Y:S01]  /*11d0*/  IMAD R6, R26, UR5, RZ ;  /* 0x000000051a067c24 */ /* 0x000fe2000f8e02ff */
[----:B------:R-:W-:Y:S01]  /*11e0*/  LEA R76, P2, R4, R23, 0x1 ;  /* 0x00000017044c7211 */ /* 0x000fe200078408ff */
[----:B------:R-:W-:Y:S01]  /*11f0*/  UIADD3 UR5, UR17, 0x4000, URZ ;  /* 0x0000400011057890 */ /* 0x000fe2000fffe03f */
[----:B------:R-:W-:-:S02]  /*1200*/  LEA R8, R87, R14, 0x2 ;  /* 0x0000000e57087211 */ /* 0x000fc400078e10ff */
[----:B------:R-:W-:Y:S02]  /*1210*/  CS2R R52, SRZ ;  /* 0x0000000000347805 */ /* 0x000fe4000001ff00 */
[-C--:B------:R-:W-:Y:S01]  /*1220*/  LEA R74, P3, R14, R23.reuse, 0x1 ;  /* 0x000000170e4a7211 */ /* 0x080fe200078608ff */
[----:B------:R-:W-:Y:S01]  /*1230*/  USHF.R.U32.HI UR5, URZ, 0x4, UR5 ;  /* 0x000000043f057899 */ /* 0x000fe20008011605 */
[----:B------:R-:W-:Y:S01]  /*1240*/  LEA R72, P4, R8, R23, 0x1 ;  /* 0x0000001708487211 */ /* 0x000fe200078808ff */
[----:B------:R-:W-:Y:S01]  /*1250*/  IMAD R3, R87, 0x4, R8 ;  /* 0x0000000457037824 */ /* 0x000fe200078e0208 */
[----:B------:R-:W-:Y:S01]  /*1260*/  LEA.HI.X.SX32 R77, R4, R15, 0x1, P2 ;  /* 0x0000000f044d7211 */ /* 0x000fe200010f0eff */
[----:B------:R-:W-:Y:S01]  /*1270*/  IMAD R4, R26, UR4, RZ ;  /* 0x000000041a047c24 */ /* 0x000fe2000f8e02ff */
[----:B------:R-:W-:Y:S01]  /*1280*/  IADD3.X R25, R16, UR7, R7, P0, P1 ;  /* 0x0000000710197c10 */ /* 0x000fe200087e2407 */
[----:B------:R-:W-:Y:S01]  /*1290*/  USGXT.U32 UR6, UR5, 0xe ;  /* 0x0000000e0506789a */ /* 0x000fe20008000000 */
[C---:B------:R-:W-:Y:S01]  /*12a0*/  LEA R22, P5, R3.reuse, R23, 0x1 ;  /* 0x0000001703167211 */ /* 0x040fe200078a08ff */
[----:B------:R-:W-:Y:S01]  /*12b0*/  UMOV UR4, URZ ;  /* 0x0000003f00047c82 */ /* 0x000fe20008000000 */
[----:B------:R-:W-:Y:S01]  /*12c0*/  LEA R16, P2, R4, R13, 0x1 ;  /* 0x0000000d04107211 */ /* 0x000fe200078408ff */
[----:B------:R-:W-:Y:S01]  /*12d0*/  UIADD3 UR10, UP0, UR6, 0x2, URZ ;  /* 0x00000002060a7890 */ /* 0x000fe2000ff1e03f */
[-C--:B------:R-:W-:Y:S01]  /*12e0*/  LEA.HI.X.SX32 R23, R3, R15.reuse, 0x1, P5 ;  /* 0x0000000f03177211 */ /* 0x080fe200028f0eff */
[----:B------:R-:W-:Y:S01]  /*12f0*/  IMAD R3, R26, 0x8, R9 ;  /* 0x000000081a037824 */ /* 0x000fe200078e0209 */
[----:B------:R-:W-:Y:S01]  /*1300*/  LEA.HI.X.SX32 R75, R14, R15, 0x1, P3 ;  /* 0x0000000f0e4b7211 */ /* 0x000fe200018f0eff */
[----:B------:R-:W-:Y:S01]  /*1310*/  UIADD3.X UR11, UR4, 0x40000040, URZ, UP0, !UPT ;  /* 0x40000040040b7890 */ /* 0x000fe200087fe43f */
[-C--:B------:R-:W-:Y:S01]  /*1320*/  LEA R18, P1, R9, R13.reuse, 0x1 ;  /* 0x0000000d09127211 */ /* 0x080fe200078208ff */
[----:B------:R-:W-:Y:S01]  /*1330*/  IMAD R7, R26, 0x10, R3 ;  /* 0x000000101a077824 */ /* 0x000fe200078e0203 */
[----:B------:R-:W-:-:S02]  /*1340*/  LEA R20, P0, R11, R13, 0x1 ;  /* 0x0000000d0b147211 */ /* 0x000fc400078008ff */
[----:B------:R-:W-:Y:S02]  /*1350*/  CS2R R54, SRZ ;  /* 0x0000000000367805 */ /* 0x000fe4000001ff00 */
[----:B------:R-:W-:Y:S01]  /*1360*/  LEA R14, P3, R6, R13, 0x1 ;  /* 0x0000000d060e7211 */ /* 0x000fe200078608ff */
[----:B------:R-:W-:Y:S01]  /*1370*/  IMAD R24, R26, 0x8, R7 ;  /* 0x000000081a187824 */ /* 0x000fe200078e0207 */
[----:B------:R-:W-:Y:S01]  /*1380*/  LEA.HI.X.SX32 R17, R4, R25, 0x1, P2 ;  /* 0x0000001904117211 */ /* 0x000fe200010f0eff */
[----:B------:R-:W-:Y:S01]  /*1390*/  UMOV UR8, 0xfffffffe ;  /* 0xfffffffe00087882 */ /* 0x000fe20000000000 */
[----:B------:R-:W-:Y:S01]  /*13a0*/  LEA.HI.X.SX32 R73, R8, R15, 0x1, P4 ;  /* 0x0000000f08497211 */ /* 0x000fe200020f0eff */
[----:B------:R-:W-:Y:S01]  /*13b0*/  UMOV UR9, 0x7fffffdf ;  /* 0x7fffffdf00097882 */ /* 0x000fe20000000000 */
[----:B------:R-:W-:Y:S02]  /*13c0*/  LEA R4, R26, R24, 0x3 ;  /* 0x000000181a047211 */ /* 0x000fe400078e18ff */
[----:B------:R-:W-:-:S02]  /*13d0*/  CS2R R26, SRZ ;  /* 0x00000000001a7805 */ /* 0x000fc4000001ff00 */
[-C--:B------:R-:W-:Y:S01]  /*13e0*/  LEA.HI.X.SX32 R19, R9, R25.reuse, 0x1, P1 ;  /* 0x0000001909137211 */ /* 0x080fe200008f0eff */
[----:B------:R-:W-:Y:S01]  /*13f0*/  UMOV UR7, URZ ;  /* 0x0000003f00077c82 */ /* 0x000fe20008000000 */
[-C--:B------:R-:W-:Y:S01]  /*1400*/  LEA.HI.X.SX32 R21, R11, R25.reuse, 0x1, P0 ;  /* 0x000000190b157211 */ /* 0x080fe200000f0eff */
[----:B------:R-:W-:Y:S01]  /*1410*/  UIADD3.64 UR18, UR6, -UR8, URZ ;  /* 0x8000000806127297 */ /* 0x000fe2000fffe03f */
[----:B------:R-:W-:Y:S01]  /*1420*/  LEA.HI.X.SX32 R15, R6, R25, 0x1, P3 ;  /* 0x00000019060f7211 */ /* 0x000fe200018f0eff */
[----:B------:R-:W-:Y:S01]  /*1430*/  UIADD3.64 UR26, UR10, 0x2, URZ ;  /* 0x000000020a1a7897 */ /* 0x000fe2000fffe03f */
[-C--:B------:R-:W-:Y:S01]  /*1440*/  LEA R10, P1, R7, R13.reuse, 0x1 ;  /* 0x0000000d070a7211 */ /* 0x080fe200078208ff */
[----:B------:R-:W-:Y:S01]  /*1450*/  UIADD3.64 UR14, UR10, 0x4, URZ ;  /* 0x000000040a0e7897 */ /* 0x000fe2000fffe03f */
[-C--:B------:R-:W-:Y:S01]  /*1460*/  LEA R12, P0, R3, R13.reuse, 0x1 ;  /* 0x0000000d030c7211 */ /* 0x080fe200078008ff */
[----:B------:R-:W-:Y:S01]  /*1470*/  ULDC UR31, c[0x0][0x238] ;  /* 0x00008e00001f7ab9 */ /* 0x000fe20000000800 */
[----:B------:R-:W-:-:S02]  /*1480*/  LEA R8, P2, R24, R13, 0x1 ;  /* 0x0000000d18087211 */ /* 0x000fc400078408ff */
[----:B------:R-:W-:Y:S02]  /*1490*/  LEA R6, P3, R4, R13, 0x1 ;  /* 0x0000000d04067211 */ /* 0x000fe400078608ff */
[-C--:B------:R-:W-:Y:S02]  /*14a0*/  LEA.HI.X.SX32 R11, R7, R25.reuse, 0x1, P1 ;  /* 0x00000019070b7211 */ /* 0x080fe400008f0eff */
[-C--:B------:R-:W-:Y:S02]  /*14b0*/  LEA.HI.X.SX32 R13, R3, R25.reuse, 0x1, P0 ;  /* 0x00000019030d7211 */ /* 0x080fe400000f0eff */
[-C--:B------:R-:W-:Y:S02]  /*14c0*/  LEA.HI.X.SX32 R9, R24, R25.reuse, 0x1, P2 ;  /* 0x0000001918097211 */ /* 0x080fe400010f0eff */
[----:B------:R-:W-:Y:S02]  /*14d0*/  LEA.HI.X.SX32 R7, R4, R25, 0x1, P3 ;  /* 0x0000001904077211 */ /* 0x000fe400018f0eff */
[----:B------:R-:W-:-:S02]  /*14e0*/  CS2R R24, SRZ ;  /* 0x0000000000187805 */ /* 0x000fc4000001ff00 */
[----:B------:R-:W-:-:S07]  /*14f0*/  LOP3.LUT R102, R86, 0x40, RZ, 0x3c, !PT ;  /* 0x0000004056667812 */ /* 0x000fce00078e3cff */
.L_x_1:
[----:B------:R-:W-:-:S04]  /*1500*/  IMAD.WIDE R56, R101, 0x2, R84 ;  /* 0x0000000265387825 */ /* 0x000fc800078e0254 */
[C---:B------:R-:W-:Y:S02]  /*1510*/  IMAD.WIDE R60, R101.reuse, 0x2, R80 ;  /* 0x00000002653c7825 */ /* 0x040fe400078e0250 */
[----:B------:R-:W2:Y:S02]  /*1520*/  LDG.E.U16 R57, desc[UR28][R56.64] ;  /* 0x0000001c38397981 */ /* 0x000ea4000c1e1500 */
[C---:B------:R-:W-:Y:S02]  /*1530*/  IMAD.WIDE R64, R101.reuse, 0x2, R76 ;  /* 0x0000000265407825 */ /* 0x040fe400078e024c */
[----:B------:R-:W3:Y:S02]  /*1540*/  LDG.E.U16 R61, desc[UR28][R60.64] ;  /* 0x0000001c3c3d7981 */ /* 0x000ee4000c1e1500 */
[C---:B------:R-:W-:Y:S02]  /*1550*/  IMAD.WIDE R68, R101.reuse, 0x2, R72 ;  /* 0x0000000265447825 */ /* 0x040fe400078e0248 */
[----:B------:R-:W4:Y:S02]  /*1560*/  LDG.E.U16 R65, desc[UR28][R64.64] ;  /* 0x0000001c40417981 */ /* 0x000f24000c1e1500 */
[----:B------:R-:W-:-:S02]  /*1570*/  IMAD.WIDE R58, R101, 0x2, R82 ;  /* 0x00000002653a7825 */ /* 0x000fc400078e0252 */
[----:B------:R-:W5:Y:S02]  /*1580*/  LDG.E.U16 R93, desc[UR28][R68.64] ;  /* 0x0000001c445d7981 */ /* 0x000f64000c1e1500 */
[C---:B------:R-:W-:Y:S02]  /*1590*/  IMAD.WIDE R62, R101.reuse, 0x2, R78 ;  /* 0x00000002653e7825 */ /* 0x040fe400078e024e */
[----:B------:R-:W5:Y:S02]  /*15a0*/  LDG.E.U16 R3, desc[UR28][R58.64] ;  /* 0x0000001c3a037981 */ /* 0x000f64000c1e1500 */
[C---:B------:R-:W-:Y:S02]  /*15b0*/  IMAD.WIDE R66, R101.reuse, 0x2, R74 ;  /* 0x0000000265427825 */ /* 0x040fe400078e024a */
[----:B------:R-:W5:Y:S02]  /*15c0*/  LDG.E.U16 R89, desc[UR28][R62.64] ;  /* 0x0000001c3e597981 */ /* 0x000f64000c1e1500 */
[----:B------:R-:W-:-:S02]  /*15d0*/  IMAD.WIDE R70, R101, 0x2, R22 ;  /* 0x0000000265467825 */ /* 0x000fc400078e0216 */
[----:B------:R-:W5:Y:S04]  /*15e0*/  LDG.E.U16 R91, desc[UR28][R66.64] ;  /* 0x0000001c425b7981 */ /* 0x000f68000c1e1500 */
[----:B------:R-:W5:Y:S01]  /*15f0*/  LDG.E.U16 R95, desc[UR28][R70.64] ;  /* 0x0000001c465f7981 */ /* 0x000f62000c1e1500 */
[----:B------:R-:W-:Y:S01]  /*1600*/  BAR.SYNC.DEFER_BLOCKING 0x0 ;  /* 0x0000000000007b1d */ /* 0x000fe20000010000 */
[----:B------:R-:W-:-:S04]  /*1610*/  USHF.L.U32 UR5, UR30, 0x7, URZ ;  /* 0x000000071e057899 */ /* 0x000fc8000800063f */
[----:B------:R-:W-:-:S04]  /*1620*/  ULOP3.LUT UR5, UR5, 0x200, URZ, 0xc0, !UPT ;  /* 0x0000020005057892 */ /* 0x000fc8000f8ec03f */
[----:B------:R-:W-:-:S04]  /*1630*/  ULEA.HI UR5, UR17, UR5, URZ, 0x1c ;  /* 0x0000000511057291 */ /* 0x000fc8000f8fe03f */
[----:B------:R-:W-:Y:S01]  /*1640*/  ULOP3.LUT UR20, UR5, 0x3fff, URZ, 0xc0, !UPT ;  /* 0x00003fff05147892 */ /* 0x000fe2000f8ec03f */
[----:B------:R-:W-:Y:S01]  /*1650*/  UMOV UR22, UR6 ;  /* 0x0000000600167c82 */ /* 0x000fe20008000000 */
[----:B------:R-:W-:Y:S01]  /*1660*/  UMOV UR23, 0x40000040 ;  /* 0x4000004000177882 */ /* 0x000fe20000000000 */
[----:B------:R-:W-:Y:S01]  /*1670*/  UMOV UR21, 0x40000040 ;  /* 0x4000004000157882 */ /* 0x000fe20000000000 */
[----:B------:R-:W-:Y:S01]  /*1680*/  UIADD3 UR8, UP0, UR20, 0x80, URZ ;  /* 0x0000008014087890 */ /* 0x000fe2000ff1e03f */
[----:B------:R-:W-:-:S03]  /*1690*/  UMOV UR5, URZ ;  /* 0x0000003f00057c82 */ /* 0x000fc60008000000 */
[----:B------:R-:W-:Y:S01]  /*16a0*/  UIADD3.X UR9, UR5, 0x40000040, URZ, UP0, !UPT ;  /* 0x4000004005097890 */ /* 0x000fe200087fe43f */
[----:B------:R-:W-:-:S04]  /*16b0*/  IMAD.WIDE R108, R103, 0x2, R20 ;  /* 0x00000002676c7825 */ /* 0x000fc800078e0214 */
[----:B------:R-:W-:-:S04]  /*16c0*/  IMAD.WIDE R110, R103, 0x2, R18 ;  /* 0x00000002676e7825 */ /* 0x000fc800078e0212 */
[----:B------:R-:W-:-:S04]  /*16d0*/  IMAD.WIDE R106, R103, 0x2, R16 ;  /* 0x00000002676a7825 */ /* 0x000fc800078e0210 */
[C---:B------:R-:W-:Y:S01]  /*16e0*/  IMAD.WIDE R114, R103.reuse, 0x2, R12 ;  /* 0x0000000267727825 */ /* 0x040fe200078e020c */
[----:B------:R-:W-:Y:S02]  /*16f0*/  UIADD3.64 UR24, UR8, 0x80, URZ ;  /* 0x0000008008187897 */ /* 0x000fe4000fffe03f */
[----:B------:R-:W-:Y:S01]  /*1700*/  UIADD3.64 UR12, UR8, 0x100, URZ ;  /* 0x00000100080c7897 */ /* 0x000fe2000fffe03f */
[----:B--2---:R-:W-:Y:S04]  /*1710*/  STS.U16 [R86+UR17+0x4000], R57 ;  /* 0x0040003956007988 */ /* 0x004fe80008000411 */
[----:B---3--:R-:W-:Y:S04]  /*1720*/  STS.U16 [R86+UR17+0x4400], R61 ;  /* 0x0044003d56007988 */ /* 0x008fe80008000411 */
[----:B----4-:R0:W-:Y:S04]  /*1730*/  STS.U16 [R86+UR17+0x4800], R65 ;  /* 0x0048004156007988 */ /* 0x0101e80008000411 */
[----:B-----5:R-:W-:Y:S04]  /*1740*/  STS.U16 [R86+UR17+0x4c00], R93 ;  /* 0x004c005d56007988 */ /* 0x020fe80008000411 */
[----:B------:R-:W-:Y:S04]  /*1750*/  STS.U16 [R102+UR17+0x4200], R3 ;  /* 0x0042000366007988 */ /* 0x000fe80008000411 */
[----:B------:R1:W-:Y:S04]  /*1760*/  STS.U16 [R102+UR17+0x4600], R89 ;  /* 0x0046005966007988 */ /* 0x0003e80008000411 */
[----:B------:R-:W-:Y:S04]  /*1770*/  STS.U16 [R102+UR17+0x4a00], R91 ;  /* 0x004a005b66007988 */ /* 0x000fe80008000411 */
[----:B------:R2:W-:Y:S01]  /*1780*/  STS.U16 [R102+UR17+0x4e00], R95 ;  /* 0x004e005f66007988 */ /* 0x0005e20008000411 */
[----:B------:R3:W-:Y:S06]  /*1790*/  MEMBAR.ALL.CTA ;  /* 0x0000000000007992 */ /* 0x0007ec0000008000 */
[----:B---3--:R-:W3:Y:S02]  /*17a0*/  FENCE.VIEW.ASYNC.S ;  /* 0x00000000000073c6 */ /* 0x008ee40000000000 */
[----:B---3--:R-:W-:Y:S06]  /*17b0*/  BAR.SYNC.DEFER_BLOCKING 0x0 ;  /* 0x0000000000007b1d */ /* 0x008fec0000010000 */
[----:B0-----:R-:W-:Y:S01]  /*17c0*/  WARPGROUP.ARRIVE ;  /* 0x00000000000079c5 */ /* 0x001fe20000000000 */
[C---:B-1----:R-:W-:Y:S01]  /*17d0*/  IMAD.WIDE R88, R103.reuse, 0x2, R10 ;  /* 0x0000000267587825 */ /* 0x042fe200078e020a */
[----:B------:R-:W3:Y:S04]  /*17e0*/  LDG.E.U16 R109, desc[UR28][R108.64] ;  /* 0x0000001c6c6d7981 */ /* 0x000ee8000c1e1500 */
[----:B------:R-:W-:Y:S01]  /*17f0*/  HGMMA.64x32x16.F32.BF16 R56, gdesc[UR20].tnspA, RZ, !UPT ;  /* 0x20600000143879f0 */ /* 0x000fe2000c7018ff */
[C---:B------:R-:W-:Y:S01]  /*1800*/  IMAD.WIDE R92, R103.reuse, 0x2, R6 ;  /* 0x00000002675c7825 */ /* 0x040fe200078e0206 */
[----:B------:R-:W4:Y:S03]  /*1810*/  LDG.E.U16 R111, desc[UR28][R110.64] ;  /* 0x0000001c6e6f7981 */ /* 0x000f26000c1e1500 */
[C---:B--2---:R-:W-:Y:S01]  /*1820*/  IMAD.WIDE R94, R103.reuse, 0x2, R14 ;  /* 0x00000002675e7825 */ /* 0x044fe200078e020e */
[----:B------:R0:W2:Y:S03]  /*1830*/  LDG.E.U16 R3, desc[UR28][R114.64] ;  /* 0x0000001c72037981 */ /* 0x0000a6000c1e1500 */
[----:B------:R-:W-:Y:S01]  /*1840*/  IMAD.WIDE R90, R103, 0x2, R8 ;  /* 0x00000002675a7825 */ /* 0x000fe200078e0208 */
[----:B------:R1:W5:Y:S04]  /*1850*/  LDG.E.U16 R107, desc[UR28][R106.64] ;  /* 0x0000001c6a6b7981 */ /* 0x000368000c1e1500 */
[----:B------:R1:W5:Y:S04]  /*1860*/  LDG.E.U16 R89, desc[UR28][R88.64] ;  /* 0x0000001c58597981 */ /* 0x000368000c1e1500 */
[----:B------:R1:W5:Y:S04]  /*1870*/  LDG.E.U16 R113, desc[UR28][R90.64] ;  /* 0x0000001c5a717981 */ /* 0x000368000c1e1500 */
[----:B------:R1:W5:Y:S04]  /*1880*/  LDG.E.U16 R93, desc[UR28][R92.64] ;  /* 0x0000001c5c5d7981 */ /* 0x000368000c1e1500 */
[----:B------:R-:W5:Y:S01]  /*1890*/  LDG.E.U16 R95, desc[UR28][R94.64] ;  /* 0x0000001c5e5f7981 */ /* 0x000f62000c1e1500 */
[----:B------:R-:W-:Y:S04]  /*18a0*/  HGMMA.64x32x16.F32.BF16 R56, gdesc[UR8].tnspA, R56 ;  /* 0x20600000083879f0 */ /* 0x000fe80008701838 */
[----:B------:R-:W-:Y:S04]  /*18b0*/  HGMMA.64x32x16.F32.BF16 R56, gdesc[UR24].tnspA, R56 ;  /* 0x20600000183879f0 */ /* 0x000fe80008701838 */
[----:B------:R-:W-:Y:S03]  /*18c0*/  HGMMA.64x32x16.F32.BF16 R56, gdesc[UR12].tnspA, R56, gsb0 ;  /* 0x206000000c3879f0 */ /* 0x000fe60008001838 */
[----:B------:R-:W-:-:S02]  /*18d0*/  WARPGROUP.DEPBAR.LE gsb0, 0x0 ;  /* 0x00008000000079c5 */ /* 0x000fc40000010000 */
[----:B------:R-:W-:Y:S01]  /*18e0*/  FMUL R4, R56, UR31 ;  /* 0x0000001f38047c20 */ /* 0x000fe20008400000 */
[----:B0-----:R-:W-:Y:S01]  /*18f0*/  FMUL R115, R57, UR31 ;  /* 0x0000001f39737c20 */ /* 0x001fe20008400000 */
[----:B-1----:R-:W-:Y:S01]  /*1900*/  FMUL R106, R60, UR31 ;  /* 0x0000001f3c6a7c20 */ /* 0x002fe20008400000 */
[----:B------:R-:W-:Y:S03]  /*1910*/  BAR.SYNC.DEFER_BLOCKING 0x0 ;  /* 0x0000000000007b1d */ /* 0x000fe60000010000 */
[----:B------:R-:W-:Y:S01]  /*1920*/  FMNMX R115, R4, R115, !PT ;  /* 0x0000007304737209 */ /* 0x000fe20007800000 */
[----:B------:R-:W-:-:S03]  /*1930*/  FMUL R4, R61, UR31 ;  /* 0x0000001f3d047c20 */ /* 0x000fc60008400000 */
        /* <DEDUP_REMOVED lines=8> */
[----:B------:R-:W-:-:S04]  /*19c0*/  FMNMX R115, R88, R115, !PT ;  /* 0x0000007358737209 */ /* 0x000fc80007800000 */
[----:B------:R-:W-:-:S05]  /*19d0*/  FMNMX R115, R4, R115, !PT ;  /* 0x0000007304737209 */ /* 0x000fca0007800000 */
[----:B------:R-:W0:Y:S01]  /*19e0*/  SHFL.BFLY PT, R90, R115, 0x2, 0x1f ;  /* 0x0c401f00735a7f89 */ /* 0x000e2200000e0000 */
[----:B------:R-:W-:Y:S01]  /*19f0*/  FMUL R4, R58, UR31 ;  /* 0x0000001f3a047c20 */ /* 0x000fe20008400000 */
[----:B------:R-:W-:Y:S01]  /*1a00*/  FMUL R91, R59, UR31 ;  /* 0x0000001f3b5b7c20 */ /* 0x000fe20008400000 */
[----:B------:R-:W-:-:S04]  /*1a10*/  FMUL R88, R62, UR31 ;  /* 0x0000001f3e587c20 */ /* 0x000fc80008400000 */
[----:B------:R-:W-:Y:S01]  /*1a20*/  FMNMX R91, R4, R91, !PT ;  /* 0x0000005b045b7209 */ /* 0x000fe20007800000 */
[----:B------:R-:W-:-:S03]  /*1a30*/  FMUL R4, R63, UR31 ;  /* 0x0000001f3f047c20 */ /* 0x000fc60008400000 */
[----:B------:R-:W-:Y:S01]  /*1a40*/  FMNMX R91, R88, R91, !PT ;  /* 0x0000005b585b7209 */ /* 0x000fe20007800000 */
[----:B------:R-:W-:-:S03]  /*1a50*/  FMUL R88, R66, UR31 ;  /* 0x0000001f42587c20 */ /* 0x000fc60008400000 */
[----:B------:R-:W-:Y:S01]  /*1a60*/  FMNMX R91, R4, R91, !PT ;  /* 0x0000005b045b7209 */ /* 0x000fe20007800000 */
[----:B------:R-:W-:-:S03]  /*1a70*/  FMUL R4, R67, UR31 ;  /* 0x0000001f43047c20 */ /* 0x000fc60008400000 */
[----:B------:R-:W-:Y:S02]  /*1a80*/  FMNMX R91, R88, R91, !PT ;  /* 0x0000005b585b7209 */ /* 0x000fe40007800000 */
[----:B0-----:R-:W-:Y:S01]  /*1a90*/  FMNMX R92, R115, R90, !PT ;  /* 0x0000005a735c7209 */ /* 0x001fe20007800000 */
[----:B------:R-:W-:Y:S01]  /*1aa0*/  FMUL R88, R70, UR31 ;  /* 0x0000001f46587c20 */ /* 0x000fe20008400000 */
[----:B------:R-:W-:-:S03]  /*1ab0*/  FMNMX R91, R4, R91, !PT ;  /* 0x0000005b045b7209 */ /* 0x000fc60007800000 */
[----:B------:R-:W0:Y:S01]  /*1ac0*/  SHFL.BFLY PT, R115, R92, 0x1, 0x1f ;  /* 0x0c201f005c737f89 */ /* 0x000e2200000e0000 */
[----:B------:R-:W-:Y:S01]  /*1ad0*/  FMUL R4, R71, UR31 ;  /* 0x0000001f47047c20 */ /* 0x000fe20008400000 */
[----:B------:R-:W-:-:S04]  /*1ae0*/  FMNMX R91, R88, R91, !PT ;  /* 0x0000005b585b7209 */ /* 0x000fc80007800000 */
[----:B------:R-:W-:-:S05]  /*1af0*/  FMNMX R90, R4, R91, !PT ;  /* 0x0000005b045a7209 */ /* 0x000fca0007800000 */
[----:B------:R-:W1:Y:S01]  /*1b00*/  SHFL.BFLY PT, R91, R90, 0x2, 0x1f ;  /* 0x0c401f005a5b7f89 */ /* 0x000e6200000e0000 */
[----:B0-----:R-:W-:-:S04]  /*1b10*/  FMNMX R115, R92, R115, !PT ;  /* 0x000000735c737209 */ /* 0x001fc80007800000 */
[----:B------:R-:W-:-:S05]  /*1b20*/  FMNMX R4, R115, R100, !PT ;  /* 0x0000006473047209 */ /* 0x000fca0007800000 */
[--C-:B------:R-:W-:Y:S01]  /*1b30*/  FFMA R56, R56, UR31, -R4.reuse ;  /* 0x0000001f38387c23 */ /* 0x100fe20008000804 */
[----:B------:R-:W-:-:S03]  /*1b40*/  FFMA R57, R57, UR31, -R4 ;  /* 0x0000001f39397c23 */ /* 0x000fc60008000804 */
[----:B------:R-:W-:Y:S01]  /*1b50*/  FMUL R88, R56, 1.4426950216293334961 ;  /* 0x3fb8aa3b38587820 */ /* 0x000fe20000400000 */
[----:B-1----:R-:W-:Y:S01]  /*1b60*/  FMNMX R56, R90, R91, !PT ;  /* 0x0000005b5a387209 */ /* 0x002fe20007800000 */
[----:B------:R-:W-:-:S04]  /*1b70*/  FMUL R91, R57, 1.4426950216293334961 ;  /* 0x3fb8aa3b395b7820 */ /* 0x000fc80000400000 */
[----:B------:R-:W0:Y:S01]  /*1b80*/  SHFL.BFLY PT, R57, R56, 0x1, 0x1f ;  /* 0x0c201f0038397f89 */ /* 0x000e2200000e0000 */
[----:B------:R-:W-:-:S03]  /*1b90*/  FFMA R68, R68, UR31, -R4 ;  /* 0x0000001f44447c23 */ /* 0x000fc60008000804 */
[----:B---3--:R-:W-:Y:S04]  /*1ba0*/  STS.U16 [R86+UR17+0x4000], R109 ;  /* 0x0040006d56007988 */ /* 0x008fe80008000411 */
[----:B----4-:R-:W-:Y:S04]  /*1bb0*/  STS.U16 [R86+UR17+0x4200], R111 ;  /* 0x0042006f56007988 */ /* 0x010fe80008000411 */
[----:B--2---:R-:W-:Y:S04]  /*1bc0*/  STS.U16 [R86+UR17+0x4400], R3 ;  /* 0x0044000356007988 */ /* 0x004fe80008000411 */
[----:B-----5:R-:W-:Y:S04]  /*1bd0*/  STS.U16 [R86+UR17+0x4600], R107 ;  /* 0x0046006b56007988 */ /* 0x020fe80008000411 */
[----:B------:R-:W-:Y:S04]  /*1be0*/  STS.U16 [R86+UR17+0x4800], R89 ;  /* 0x0048005956007988 */ /* 0x000fe80008000411 */
[----:B------:R-:W-:Y:S04]  /*1bf0*/  STS.U16 [R86+UR17+0x4a00], R113 ;  /* 0x004a007156007988 */ /* 0x000fe80008000411 */
[----:B------:R-:W-:Y:S04]  /*1c00*/  STS.U16 [R86+UR17+0x4c00], R93 ;  /* 0x004c005d56007988 */ /* 0x000fe80008000411 */
[----:B------:R-:W-:Y:S01]  /*1c10*/  STS.U16 [R86+UR17+0x4e00], R95 ;  /* 0x004e005f56007988 */ /* 0x000fe20008000411 */
[----:B------:R1:W-:Y:S06]  /*1c20*/  MEMBAR.ALL.CTA ;  /* 0x0000000000007992 */ /* 0x0003ec0000008000 */
[----:B-1----:R-:W1:Y:S01]  /*1c30*/  FENCE.VIEW.ASYNC.S ;  /* 0x00000000000073c6 */ /* 0x002e620000000000 */
[----:B------:R-:W-:Y:S01]  /*1c40*/  FMUL R106, R68, 1.4426950216293334961 ;  /* 0x3fb8aa3b446a7820 */ /* 0x000fe20000400000 */
[----:B0-----:R-:W-:Y:S01]  /*1c50*/  FMNMX R68, R56, R57, !PT ;  /* 0x0000003938447209 */ /* 0x001fe20007800000 */
[----:B------:R-:W-:Y:S01]  /*1c60*/  FADD R57, -R4, R100 ;  /* 0x0000006404397221 */ /* 0x000fe20000000100 */
[----:B------:R-:W-:-:S02]  /*1c70*/  FFMA R56, R69, UR31, -R4 ;  /* 0x0000001f45387c23 */ /* 0x000fc40008000804 */
[----:B------:R-:W-:Y:S01]  /*1c80*/  FMNMX R68, R68, R105, !PT ;  /* 0x0000006944447209 */ /* 0x000fe20007800000 */
[----:B------:R-:W-:Y:S01]  /*1c90*/  FMUL R57, R57, 1.4426950216293334961 ;  /* 0x3fb8aa3b39397820 */ /* 0x000fe20000400000 */
[----:B------:R-:W-:Y:S01]  /*1ca0*/  FMUL R56, R56, 1.4426950216293334961 ;  /* 0x3fb8aa3b38387820 */ /* 0x000fe20000400000 */
[--C-:B------:R-:W-:Y:S01]  /*1cb0*/  FFMA R64, R64, UR31, -R4.reuse ;  /* 0x0000001f40407c23 */ /* 0x100fe20008000804 */
[----:B------:R-:W-:Y:S01]  /*1cc0*/  FFMA R65, R65, UR31, -R4 ;  /* 0x0000001f41417c23 */ /* 0x000fe20008000804 */
[----:B------:R0:W2:Y:S01]  /*1cd0*/  MUFU.EX2 R94, R57 ;  /* 0x00000039005e7308 */ /* 0x0000a20000000800 */
[--C-:B------:R-:W-:Y:S01]  /*1ce0*/  FFMA R66, R66, UR31, -R68.reuse ;  /* 0x0000001f42427c23 */ /* 0x100fe20008000844 */
[--C-:B------:R-:W-:Y:S01]  /*1cf0*/  FFMA R67, R67, UR31, -R68.reuse ;  /* 0x0000001f43437c23 */ /* 0x100fe20008000844 */
[----:B------:R-:W-:Y:S01]  /*1d00*/  FFMA R70, R70, UR31, -R68 ;  /* 0x0000001f46467c23 */ /* 0x000fe20008000844 */
[--C-:B------:R-:W-:Y:S01]  /*1d10*/  FFMA R60, R60, UR31, -R4.reuse ;  /* 0x0000001f3c3c7c23 */ /* 0x100fe20008000804 */
[----:B------:R-:W-:Y:S01]  /*1d20*/  FFMA R61, R61, UR31, -R4 ;  /* 0x0000001f3d3d7c23 */ /* 0x000fe20008000804 */
[--C-:B------:R-:W-:Y:S01]  /*1d30*/  FFMA R58, R58, UR31, -R68.reuse ;  /* 0x0000001f3a3a7c23 */ /* 0x100fe20008000844 */
[--C-:B------:R-:W-:Y:S01]  /*1d40*/  FFMA R59, R59, UR31, -R68.reuse ;  /* 0x0000001f3b3b7c23 */ /* 0x100fe20008000844 */
[----:B------:R3:W-:Y:S01]  /*1d50*/  MUFU.EX2 R92, R56 ;  /* 0x00000038005c7308 */ /* 0x0007e20000000800 */
[----:B0-----:R-:W-:Y:S01]  /*1d60*/  FADD R57, -R68, R105 ;  /* 0x0000006944397221 */ /* 0x001fe20000000100 */
[--C-:B------:R-:W-:Y:S01]  /*1d70*/  FFMA R62, R62, UR31, -R68.reuse ;  /* 0x0000001f3e3e7c23 */ /* 0x100fe20008000844 */
[--C-:B------:R-:W-:Y:S01]  /*1d80*/  FFMA R63, R63, UR31, -R68.reuse ;  /* 0x0000001f3f3f7c23 */ /* 0x100fe20008000844 */
[----:B------:R-:W-:Y:S01]  /*1d90*/  FMUL R64, R64, 1.4426950216293334961 ;  /* 0x3fb8aa3b40407820 */ /* 0x000fe20000400000 */
[----:B------:R-:W-:Y:S01]  /*1da0*/  FMUL R65, R65, 1.4426950216293334961 ;  /* 0x3fb8aa3b41417820 */ /* 0x000fe20000400000 */
[----:B------:R-:W-:Y:S01]  /*1db0*/  FMUL R66, R66, 1.4426950216293334961 ;  /* 0x3fb8aa3b42427820 */ /* 0x000fe20000400000 */
[----:B------:R-:W-:Y:S01]  /*1dc0*/  FMUL R67, R67, 1.4426950216293334961 ;  /* 0x3fb8aa3b43437820 */ /* 0x000fe20000400000 */
[----:B---3--:R-:W-:Y:S01]  /*1dd0*/  FFMA R56, R71, UR31, -R68 ;  /* 0x0000001f47387c23 */ /* 0x008fe20008000844 */
[----:B------:R-:W-:Y:S01]  /*1de0*/  FMUL R70, R70, 1.4426950216293334961 ;  /* 0x3fb8aa3b46467820 */ /* 0x000fe20000400000 */
        /* <DEDUP_REMOVED lines=8> */
[----:B------:R-:W0:Y:S08]  /*1e70*/  MUFU.EX2 R71, R57 ;  /* 0x0000003900477308 */ /* 0x000e300000000800 */
[----:B------:R-:W-:Y:S08]  /*1e80*/  MUFU.EX2 R69, R106 ;  /* 0x0000006a00457308 */ /* 0x000ff00000000800 */
[----:B------:R-:W-:Y:S08]  /*1e90*/  MUFU.EX2 R88, R88 ;  /* 0x0000005800587308 */ /* 0x000ff00000000800 */
[----:B------:R-:W3:Y:S08]  /*1ea0*/  MUFU.EX2 R91, R91 ;  /* 0x0000005b005b7308 */ /* 0x000ef00000000800 */
[----:B------:R-:W-:Y:S08]  /*1eb0*/  MUFU.EX2 R90, R60 ;  /* 0x0000003c005a7308 */ /* 0x000ff00000000800 */
[----:B------:R-:W4:Y:S08]  /*1ec0*/  MUFU.EX2 R115, R61 ;  /* 0x0000003d00737308 */ /* 0x000f300000000800 */
[----:B------:R-:W-:Y:S08]  /*1ed0*/  MUFU.EX2 R64, R64 ;  /* 0x0000004000407308 */ /* 0x000ff00000000800 */
[----:B------:R-:W5:Y:S08]  /*1ee0*/  MUFU.EX2 R65, R65 ;  /* 0x0000004100417308 */ /* 0x000f700000000800 */
[----:B------:R-:W-:Y:S08]  /*1ef0*/  MUFU.EX2 R100, R58 ;  /* 0x0000003a00647308 */ /* 0x000ff00000000800 */
[----:B------:R-:W1:Y:S08]  /*1f00*/  MUFU.EX2 R117, R59 ;  /* 0x0000003b00757308 */ /* 0x000e700000000800 */
[----:B------:R-:W-:Y:S08]  /*1f10*/  MUFU.EX2 R106, R62 ;  /* 0x0000003e006a7308 */ /* 0x000ff00000000800 */
[----:B------:R-:W1:Y:S08]  /*1f20*/  MUFU.EX2 R119, R63 ;  /* 0x0000003f00777308 */ /* 0x000e700000000800 */
[----:B------:R-:W-:Y:S08]  /*1f30*/  MUFU.EX2 R66, R66 ;  /* 0x0000004200427308 */ /* 0x000ff00000000800 */
[----:B------:R-:W1:Y:S08]  /*1f40*/  MUFU.EX2 R67, R67 ;  /* 0x0000004300437308 */ /* 0x000e700000000800 */
[----:B------:R-:W-:Y:S08]  /*1f50*/  MUFU.EX2 R70, R70 ;  /* 0x0000004600467308 */ /* 0x000ff00000000800 */
[----:B------:R3:W1:Y:S01]  /*1f60*/  MUFU.EX2 R105, R56 ;  /* 0x0000003800697308 */ /* 0x0006620000000800 */
[-C--:B--2---:R-:W-:Y:S01]  /*1f70*/  FMUL R24, R24, R94.reuse ;  /* 0x0000005e18187220 */ /* 0x084fe20000400000 */
[-C--:B------:R-:W-:Y:S01]  /*1f80*/  FMUL R25, R25, R94.reuse ;  /* 0x0000005e19197220 */ /* 0x080fe20000400000 */
        /* <DEDUP_REMOVED lines=13> */
[-C--:B0-----:R-:W-:Y:S01]  /*2060*/  FMUL R26, R26, R71.reuse ;  /* 0x000000471a1a7220 */ /* 0x081fe20000400000 */
        /* <DEDUP_REMOVED lines=14> */
[----:B------:R-:W-:Y:S01]  /*2150*/  FMUL R53, R53, R94 ;  /* 0x0000005e35357220 */ /* 0x000fe20000400000 */
[----:B------:R-:W-:Y:S01]  /*2160*/  FMUL R55, R55, R71 ;  /* 0x0000004737377220 */ /* 0x000fe20000400000 */
[----:B---3--:R-:W-:-:S02]  /*2170*/  F2FP.BF16.F32.PACK_AB R56, R91, R88 ;  /* 0x000000585b38723e */ /* 0x008fc400000010ff */
[----:B----4-:R-:W-:Y:S02]  /*2180*/  F2FP.BF16.F32.PACK_AB R58, R115, R90 ;  /* 0x0000005a733a723e */ /* 0x010fe400000010ff */
[----:B-----5:R-:W-:Y:S02]  /*2190*/  F2FP.BF16.F32.PACK_AB R60, R65, R64 ;  /* 0x00000040413c723e */ /* 0x020fe400000010ff */
[----:B------:R-:W-:Y:S02]  /*21a0*/  F2FP.BF16.F32.PACK_AB R62, R92, R69 ;  /* 0x000000455c3e723e */ /* 0x000fe400000010ff */
[----:B-1----:R-:W-:Y:S02]  /*21b0*/  F2FP.BF16.F32.PACK_AB R57, R117, R100 ;  /* 0x000000647539723e */ /* 0x002fe400000010ff */
[----:B------:R-:W-:Y:S02]  /*21c0*/  F2FP.BF16.F32.PACK_AB R59, R119, R106 ;  /* 0x0000006a773b723e */ /* 0x000fe400000010ff */
[----:B------:R-:W-:-:S02]  /*21d0*/  F2FP.BF16.F32.PACK_AB R61, R67, R66 ;  /* 0x00000042433d723e */ /* 0x000fc400000010ff */
[----:B------:R-:W-:Y:S01]  /*21e0*/  F2FP.BF16.F32.PACK_AB R63, R105, R70 ;  /* 0x00000046693f723e */ /* 0x000fe200000010ff */
[----:B------:R-:W-:Y:S06]  /*21f0*/  BAR.SYNC.DEFER_BLOCKING 0x0 ;  /* 0x0000000000007b1d */ /* 0x000fec0000010000 */
[----:B------:R-:W-:Y:S01]  /*2200*/  UMOV UR22, UR6 ;  /* 0x0000000600167c82 */ /* 0x000fe20008000000 */
[----:B------:R-:W-:Y:S01]  /*2210*/  UMOV UR23, 0x80000020 ;  /* 0x8000002000177882 */ /* 0x000fe20000000000 */
[----:B------:R-:W-:-:S06]  /*2220*/  WARPGROUP.ARRIVE ;  /* 0x00000000000079c5 */ /* 0x000fcc0000000000 */
[----:B------:R-:W-:Y:S01]  /*2230*/  HGMMA.64x64x16.F32.BF16 R24, R56, gdesc[UR20], R24 ;  /* 0x00e0001438187df0 */ /* 0x000fe20008701818 */
[----:B------:R-:W-:Y:S01]  /*2240*/  FADD R91, R88, R91 ;  /* 0x0000005b585b7221 */ /* 0x000fe20000000000 */
[----:B------:R-:W-:-:S03]  /*2250*/  FADD R117, R100, R117 ;  /* 0x0000007564757221 */ /* 0x000fc60000000000 */
        /* <DEDUP_REMOVED lines=11> */
[----:B------:R-:W-:-:S04]  /*2310*/  FADD R70, R105, R70 ;  /* 0x0000004669467221 */ /* 0x000fc80000000000 */
[----:B------:R-:W0:Y:S04]  /*2320*/  SHFL.BFLY PT, R64, R69, 0x2, 0x1f ;  /* 0x0c401f0045407f89 */ /* 0x000e2800000e0000 */
[----:B------:R-:W1:Y:S01]  /*2330*/  SHFL.BFLY PT, R3, R70, 0x2, 0x1f ;  /* 0x0c401f0046037f89 */ /* 0x000e6200000e0000 */
[----:B------:R-:W-:Y:S01]  /*2340*/  HGMMA.64x64x16.F32.BF16 R24, R60, gdesc[UR16], R24, gsb0 ;  /* 0x00e000103c187df0 */ /* 0x000fe20008001818 */
[----:B0-----:R-:W-:Y:S01]  /*2350*/  FADD R64, R69, R64 ;  /* 0x0000004045407221 */ /* 0x001fe20000000000 */
[----:B-1----:R-:W-:-:S04]  /*2360*/  FADD R65, R70, R3 ;  /* 0x0000000346417221 */ /* 0x002fc80000000000 */
[----:B------:R-:W0:Y:S04]  /*2370*/  SHFL.BFLY PT, R3, R64, 0x1, 0x1f ;  /* 0x0c201f0040037f89 */ /* 0x000e2800000e0000 */
[----:B------:R-:W1:Y:S01]  /*2380*/  SHFL.BFLY PT, R66, R65, 0x1, 0x1f ;  /* 0x0c201f0041427f89 */ /* 0x000e6200000e0000 */
[----:B------:R-:W-:-:S06]  /*2390*/  UIADD3 UR4, UR4, 0x20, URZ ;  /* 0x0000002004047890 */ /* 0x000fcc000fffe03f */
[----:B------:R-:W-:Y:S01]  /*23a0*/  ISETP.LE.AND P0, PT, R98, UR4, PT ;  /* 0x0000000462007c0c */ /* 0x000fe2000bf03270 */
[----:B------:R-:W-:Y:S01]  /*23b0*/  IMAD R101, R87, 0x20, R101 ;  /* 0x0000002057657824 */ /* 0x000fe200078e0265 */
[----:B------:R-:W-:Y:S01]  /*23c0*/  MOV R100, R4 ;  /* 0x0000000400647202 */ /* 0x000fe20000000f00 */
[----:B------:R-:W-:Y:S02]  /*23d0*/  IMAD R103, R5, 0x20, R103 ;  /* 0x0000002005677824 */ /* 0x000fe400078e0267 */
[----:B------:R-:W-:Y:S02]  /*23e0*/  IMAD.MOV.U32 R105, RZ, RZ, R68 ;  /* 0x000000ffff697224 */ /* 0x000fe400078e0044 */
[----:B0-----:R-:W-:Y:S01]  /*23f0*/  FADD R3, R64, R3 ;  /* 0x0000000340037221 */ /* 0x001fe20000000000 */
[----:B-1----:R-:W-:-:S03]  /*2400*/  FADD R66, R65, R66 ;  /* 0x0000004241427221 */ /* 0x002fc60000000000 */
[----:B------:R-:W-:Y:S01]  /*2410*/  FFMA R99, R94, R99, R3 ;  /* 0x000000635e637223 */ /* 0x000fe20000000003 */
[----:B------:R-:W-:Y:S02]  /*2420*/  IMAD.MOV.U32 R3, RZ, RZ, R68 ;  /* 0x000000ffff037224 */ /* 0x000fe400078e0044 */
[----:B------:R-:W-:Y:S01]  /*2430*/  FFMA R104, R71, R104, R66 ;  /* 0x0000006847687223 */ /* 0x000fe20000000042 */
[----:B------:R-:W-:Y:S02]  /*2440*/  WARPGROUP.DEPBAR.LE gsb0, 0x0 ;  /* 0x00008000000079c5 */ /* 0x000fe40000010000 */
[----:B------:R-:W-:Y:S05]  /*2450*/  @!P0 BRA `(.L_x_1) ;  /* 0xfffffff000288947 */ /* 0x000fea000383ffff */
.L_x_0:
[----:B------:R-:W-:Y:S01]  /*2460*/  FMUL R5, R54, 0.25 ;  /* 0x3e80000036057820 */ /* 0x000fe20000400000 */
[----:B------:R-:W-:Y:S01]  /*2470*/  FMUL R6, R55, 0.25 ;  /* 0x3e80000037067820 */ /* 0x000fe20000400000 */
[----:B------:R-:W-:Y:S01]  /*2480*/  FSETP.GT.AND P0, PT, |R104|, 8.50705917302346158658e+37, PT ;  /* 0x7e8000006800780b */ /* 0x000fe20003f04200 */
[----:B------:R-:W-:Y:S01]  /*2490*/  FMUL R21, R42, 0.25 ;  /* 0x3e8000002a157820 */ /* 0x000fe20000400000 */
[----:B------:R-:W-:Y:S01]  /*24a0*/  FSETP.GT.AND P1, PT, |R99|, 8.50705917302346158658e+37, PT ;  /* 0x7e8000006300780b */ /* 0x000fe20003f24200 */
[----:B------:R-:W-:Y:S01]  /*24b0*/  FMUL R7, R50, 0.25 ;  /* 0x3e80000032077820 */ /* 0x000fe20000400000 */
[----:B------:R-:W-:Y:S01]  /*24c0*/  FSEL R22, R5, R54, P0 ;  /* 0x0000003605167208 */ /* 0x000fe20000000000 */
[----:B------:R-:W-:Y:S01]  /*24d0*/  FMUL R5, R46, 0.25 ;  /* 0x3e8000002e057820 */ /* 0x000fe20000400000 */
[----:B------:R-:W-:Y:S01]  /*24e0*/  FSEL R23, R6, R55, P0 ;  /* 0x0000003706177208 */ /* 0x000fe20000000000 */
[----:B------:R-:W-:Y:S01]  /*24f0*/  FMUL R6, R47, 0.25 ;  /* 0x3e8000002f067820 */ /* 0x000fe20000400000 */
[----:B------:R-:W-:Y:S01]  /*2500*/  FMUL R20, R43, 0.25 ;  /* 0x3e8000002b147820 */ /* 0x000fe20000400000 */
[----:B------:R-:W-:Y:S01]  /*2510*/  FSEL R21, R21, R42, P0 ;  /* 0x0000002a15157208 */ /* 0x000fe20000000000 */
        /* <DEDUP_REMOVED lines=29> */
[----:B------:R-:W-:Y:S01]  /*26f0*/  LOP3.LUT R32, R2, 0x8, RZ, 0xc0, !PT ;  /* 0x0000000802207812 */ /* 0x000fe200078ec0ff */
[----:B------:R-:W-:Y:S01]  /*2700*/  FMUL R10, R27, 0.25 ;  /* 0x3e8000001b0a7820 */ /* 0x000fe20000400000 */
[----:B------:R-:W-:Y:S01]  /*2710*/  FSEL R42, R5, R40, P1 ;  /* 0x00000028052a7208 */ /* 0x000fe20000800000 */
[----:B------:R-:W-:Y:S01]  /*2720*/  FMUL R5, R28, 0.25 ;  /* 0x3e8000001c057820 */ /* 0x000fe20000400000 */
[----:B------:R-:W-:Y:S01]  /*2730*/  FSEL R71, R6, R41, P1 ;  /* 0x0000002906477208 */ /* 0x000fe20000800000 */
[----:B------:R-:W-:Y:S01]  /*2740*/  FMUL R6, R37, 0.25 ;  /* 0x3e80000025067820 */ /* 0x000fe20000400000 */
[----:B------:R-:W-:Y:S01]  /*2750*/  FMUL R41, R36, 0.25 ;  /* 0x3e80000024297820 */ /* 0x000fe20000400000 */
[----:B------:R-:W-:Y:S01]  /*2760*/  FSETP.GEU.AND P3, PT, R104, 1.175494350822287508e-38, PT ;  /* 0x008000006800780b */ /* 0x000fe20003f6e000 */
[----:B------:R-:W-:Y:S01]  /*2770*/  FMUL R9, R52, 0.25 ;  /* 0x3e80000034097820 */ /* 0x000fe20000400000 */
[----:B------:R-:W-:Y:S01]  /*2780*/  FSEL R40, R5, R28, P1 ;  /* 0x0000001c05287208 */ /* 0x000fe20000800000 */
[----:B------:R-:W-:Y:S01]  /*2790*/  IMAD.SHL.U32 R5, R2, 0x8, RZ ;  /* 0x0000000802057824 */ /* 0x000fe200078e00ff */
[----:B------:R-:W-:Y:S01]  /*27a0*/  FSEL R47, R6, R37, P1 ;  /* 0x00000025062f7208 */ /* 0x000fe20000800000 */
[----:B------:R-:W-:Y:S01]  /*27b0*/  FMUL R6, R29, 0.25 ;  /* 0x3e8000001d067820 */ /* 0x000fe20000400000 */
[----:B------:R-:W-:Y:S01]  /*27c0*/  FSEL R41, R41, R36, P1 ;  /* 0x0000002429297208 */ /* 0x000fe20000800000 */
[----:B------:R-:W-:Y:S01]  /*27d0*/  IMAD.MOV.U32 R58, RZ, RZ, 0x3dc6b27f ;  /* 0x3dc6b27fff3a7424 */ /* 0x000fe200078e00ff */
[----:B------:R-:W-:Y:S01]  /*27e0*/  LOP3.LUT R36, R5, 0x780, RZ, 0xc0, !PT ;  /* 0x0000078005247812 */ /* 0x000fe200078ec0ff */
[----:B------:R-:W-:Y:S01]  /*27f0*/  FMUL R5, R24, 0.25 ;  /* 0x3e80000018057820 */ /* 0x000fe20000400000 */
[----:B------:R-:W-:Y:S01]  /*2800*/  FSEL R53, R6, R29, P1 ;  /* 0x0000001d06357208 */ /* 0x000fe20000800000 */
[----:B------:R-:W-:Y:S01]  /*2810*/  FMUL R46, R33, 0.25 ;  /* 0x3e800000212e7820 */ /* 0x000fe20000400000 */
[----:B------:R-:W-:Y:S01]  /*2820*/  LOP3.LUT R6, R2, 0x7, RZ, 0xc0, !PT ;  /* 0x0000000702067812 */ /* 0x000fe200078ec0ff */
[----:B------:R-:W-:Y:S01]  /*2830*/  BAR.SYNC.DEFER_BLOCKING 0x0 ;  /* 0x0000000000007b1d */ /* 0x000fe20000010000 */
[----:B------:R-:W-:-:S02]  /*2840*/  FSETP.GEU.AND P4, PT, |R104|, 1.175494350822287508e-38, PT ;  /* 0x008000006800780b */ /* 0x000fc40003f8e200 */
[----:B------:R-:W-:Y:S02]  /*2850*/  LEA R7, R6, UR17, 0x4 ;  /* 0x0000001106077c11 */ /* 0x000fe4000f8e20ff */
[----:B------:R-:W-:Y:S01]  /*2860*/  FSEL R8, R8, R51, P0 ;  /* 0x0000003308087208 */ /* 0x000fe20000000000 */
[----:B------:R-:W-:Y:S01]  /*2870*/  ULDC.64 UR4, c[0x0][0x270] ;  /* 0x00009c0000047ab9 */ /* 0x000fe20000000a00 */
[----:B------:R-:W-:Y:S01]  /*2880*/  FSEL R16, R16, R35, P0 ;  /* 0x0000002310107208 */ /* 0x000fe20000000000 */
[--C-:B------:R-:W-:Y:S01]  /*2890*/  IMAD R28, R6, -0x8, R7.reuse ;  /* 0xfffffff8061c7824 */ /* 0x100fe200078e0207 */
[----:B------:R-:W-:Y:S01]  /*28a0*/  SHF.L.U32 R6, R2, 0x2, RZ ;  /* 0x0000000202067819 */ /* 0x000fe200000006ff */
[----:B------:R-:W-:Y:S01]  /*28b0*/  IMAD R7, R32, 0x100, R7 ;  /* 0x0000010020077824 */ /* 0x000fe200078e0207 */
[----:B------:R-:W-:Y:S01]  /*28c0*/  FSEL R17, R17, R34, P0 ;  /* 0x0000002211117208 */ /* 0x000fe20000000000 */
[----:B------:R-:W-:Y:S01]  /*28d0*/  UIMAD UR4, UR16, UR4, URZ ;  /* 0x00000004100472a4 */ /* 0x000fe2000f8e023f */
[----:B------:R-:W-:Y:S01]  /*28e0*/  FSEL R13, R10, R27, P0 ;  /* 0x0000001b0a0d7208 */ /* 0x000fe20000000000 */
[----:B------:R-:W-:-:S02]  /*28f0*/  IMAD.IADD R36, R36, 0x1, R7 ;  /* 0x0000000124247824 */ /* 0x000fc400078e0207 */
[----:B------:R-:W-:Y:S01]  /*2900*/  FMUL R7, R104, 8388608 ;  /* 0x4b00000068077820 */ /* 0x000fe20000400000 */
[----:B------:R-:W-:Y:S01]  /*2910*/  FSEL R77, R5, R24, P1 ;  /* 0x00000018054d7208 */ /* 0x000fe20000800000 */
[----:B------:R-:W-:Y:S01]  /*2920*/  FMUL R10, R45, 0.25 ;  /* 0x3e8000002d0a7820 */ /* 0x000fe20000400000 */
[----:B------:R-:W-:Y:S01]  /*2930*/  LOP3.LUT R5, R6, 0x1c0, RZ, 0xc0, !PT ;  /* 0x000001c006057812 */ /* 0x000fe200078ec0ff */
[----:B------:R-:W-:Y:S01]  /*2940*/  FMUL R6, R99, 8388608 ;  /* 0x4b00000063067820 */ /* 0x000fe20000400000 */
[----:B------:R-:W-:Y:S01]  /*2950*/  FSEL R7, R7, R104, !P3 ;  /* 0x0000006807077208 */ /* 0x000fe20005800000 */
[----:B------:R-:W-:Y:S01]  /*2960*/  @P0 FMUL R104, R104, 0.25 ;  /* 0x3e80000068680820 */ /* 0x000fe20000400000 */
[C---:B------:R-:W-:Y:S01]  /*2970*/  FSETP.GEU.AND P0, PT, |R99|.reuse, 1.175494350822287508e-38, PT ;  /* 0x008000006300780b */ /* 0x040fe20003f0e200 */
[----:B------:R-:W-:Y:S01]  /*2980*/  @!P4 FMUL R38, R38, 16777216 ;  /* 0x4b8000002626c820 */ /* 0x000fe20000400000 */
[----:B------:R-:W-:Y:S01]  /*2990*/  FSETP.GEU.AND P2, PT, R99, 1.175494350822287508e-38, PT ;  /* 0x008000006300780b */ /* 0x000fe20003f4e000 */
[----:B------:R-:W-:Y:S01]  /*29a0*/  @!P4 FMUL R104, R104, 16777216 ;  /* 0x4b8000006868c820 */ /* 0x000fe20000400000 */
[----:B------:R-:W-:Y:S01]  /*29b0*/  VIADD R24, R7, 0xc0cafb0d ;  /* 0xc0cafb0d07187836 */ /* 0x000fe20000000000 */
[----:B------:R-:W-:Y:S01]  /*29c0*/  IADD3 R51, R5, R28, RZ ;  /* 0x0000001c05337210 */ /* 0x000fe20007ffe0ff */
[----:B------:R-:W-:Y:S01]  /*29d0*/  @!P4 FMUL R13, R13, 16777216 ;  /* 0x4b8000000d0dc820 */ /* 0x000fe20000400000 */
[----:B------:R-:W-:Y:S01]  /*29e0*/  FSEL R6, R6, R99, !P2 ;  /* 0x0000006306067208 */ /* 0x000fe20005000000 */
[----:B------:R-:W-:Y:S01]  /*29f0*/  @P1 FMUL R99, R99, 0.25 ;  /* 0x3e80000063631820 */ /* 0x000fe20000400000 */
[----:B------:R-:W0:Y:S01]  /*2a00*/  MUFU.RCP R63, R104 ;  /* 0x00000068003f7308 */ /* 0x000e220000001000 */
[----:B------:R-:W-:Y:S01]  /*2a10*/  LOP3.LUT R28, R24, 0xff800000, RZ, 0xc0, !PT ;  /* 0xff800000181c7812 */ /* 0x000fe200078ec0ff */
[----:B------:R-:W-:Y:S01]  /*2a20*/  @!P4 FMUL R8, R8, 16777216 ;  /* 0x4b8000000808c820 */ /* 0x000fe20000400000 */
[----:B------:R-:W-:-:S02]  /*2a30*/  VIADD R5, R6, 0xc0cafb0d ;  /* 0xc0cafb0d06057836 */ /* 0x000fc40000000000 */
[----:B------:R-:W-:Y:S01]  /*2a40*/  @!P0 FMUL R99, R99, 16777216 ;  /* 0x4b80000063638820 */ /* 0x000fe20000400000 */
[----:B------:R-:W-:Y:S01]  /*2a50*/  FSEL R11, R10, R45, P1 ;  /* 0x0000002d0a0b7208 */ /* 0x000fe20000800000 */
[----:B------:R-:W-:Y:S01]  /*2a60*/  FMUL R10, R25, 0.25 ;  /* 0x3e800000190a7820 */ /* 0x000fe20000400000 */
[----:B------:R-:W-:Y:S01]  /*2a70*/  FSEL R9, R9, R52, P1 ;  /* 0x0000003409097208 */ /* 0x000fe20000800000 */
[----:B------:R-:W1:Y:S01]  /*2a80*/  MUFU.RCP R54, R99 ;  /* 0x0000006300367308 */ /* 0x000e620000001000 */
[-C--:B------:R-:W-:Y:S01]  /*2a90*/  I2FP.F32.S32 R24, R28.reuse ;  /* 0x0000001c00187245 */ /* 0x080fe20000201400 */
[----:B------:R-:W-:Y:S01]  /*2aa0*/  @!P4 FMUL R30, R30, 16777216 ;  /* 0x4b8000001e1ec820 */ /* 0x000fe20000400000 */
[----:B------:R-:W-:Y:S01]  /*2ab0*/  LOP3.LUT R29, R5, 0xff800000, RZ, 0xc0, !PT ;  /* 0xff800000051d7812 */ /* 0x000fe200078ec0ff */
[----:B------:R-:W-:Y:S01]  /*2ac0*/  @!P0 FMUL R9, R9, 16777216 ;  /* 0x4b80000009098820 */ /* 0x000fe20000400000 */
[----:B------:R-:W-:Y:S01]  /*2ad0*/  IADD3 R28, R7, -R28, RZ ;  /* 0x8000001c071c7210 */ /* 0x000fe20007ffe0ff */
[----:B------:R-:W-:Y:S01]  /*2ae0*/  @!P0 FMUL R11, R11, 16777216 ;  /* 0x4b8000000b0b8820 */ /* 0x000fe20000400000 */
[----:B------:R-:W-:Y:S01]  /*2af0*/  FSEL R10, R10, R25, P1 ;  /* 0x000000190a0a7208 */ /* 0x000fe20000800000 */
[----:B------:R-:W-:Y:S01]  /*2b00*/  @!P4 FMUL R23, R23, 16777216 ;  /* 0x4b8000001717c820 */ /* 0x000fe20000400000 */
[----:B------:R-:W-:Y:S01]  /*2b10*/  I2FP.F32.S32 R25, R29 ;  /* 0x0000001d00197245 */ /* 0x000fe20000201400 */
[----:B0-----:R-:W-:Y:S01]  /*2b20*/  FMUL R75, R63, R38 ;  /* 0x000000263f4b7220 */ /* 0x001fe20000400000 */
[----:B------:R-:W-:-:S02]  /*2b30*/  IMAD.IADD R29, R6, 0x1, -R29 ;  /* 0x00000001061d7824 */ /* 0x000fc400078e0a1d */
[----:B------:R-:W-:Y:S01]  /*2b40*/  FADD R38, R28, -1 ;  /* 0xbf8000001c267421 */ /* 0x000fe20000000000 */
[----:B------:R-:W-:Y:S01]  /*2b50*/  FSEL R45, RZ, -23, P3 ;  /* 0xc1b80000ff2d7808 */ /* 0x000fe20001800000 */
[----:B------:R-:W-:Y:S01]  /*2b60*/  FMUL R73, R63, R13 ;  /* 0x0000000d3f497220 */ /* 0x000fe20000400000 */
[----:B------:R-:W-:Y:S01]  /*2b70*/  FADD R13, R29, -1 ;  /* 0xbf8000001d0d7421 */ /* 0x000fe20000000000 */
[----:B------:R-:W-:Y:S01]  /*2b80*/  FSEL R46, R46, R33, P1 ;  /* 0x000000212e2e7208 */ /* 0x000fe20000800000 */
[----:B-1----:R-:W-:Y:S01]  /*2b90*/  FMUL R28, R54, R9 ;  /* 0x00000009361c7220 */ /* 0x002fe20000400000 */
[----:B------:R-:W-:Y:S01]  /*2ba0*/  FFMA.FTZ R9, R38, R58, -0.16845393180847167969 ;  /* 0xbe2c7f3026097423 */ /* 0x000fe2000001003a */
[----:B------:R-:W-:Y:S01]  /*2bb0*/  FFMA.FTZ R45, R24, 1.1920928955078125e-07, R45 ;  /* 0x34000000182d7823 */ /* 0x000fe2000001002d */
[----:B------:R-:W-:Y:S01]  /*2bc0*/  FMUL R24, R63, R8 ;  /* 0x000000083f187220 */ /* 0x000fe20000400000 */
[C---:B------:R-:W-:Y:S01]  /*2bd0*/  FFMA.FTZ R8, R13.reuse, R58, -0.16845393180847167969 ;  /* 0xbe2c7f300d087423 */ /* 0x040fe2000001003a */
[----:B------:R-:W-:Y:S01]  /*2be0*/  FFMA.FTZ R9, R38, R9, 0.1716887056827545166 ;  /* 0x3e2fcf2a26097423 */ /* 0x000fe20000010009 */
[----:B------:R-:W-:Y:S01]  /*2bf0*/  FSEL R44, RZ, -23, P2 ;  /* 0xc1b80000ff2c7808 */ /* 0x000fe20001000000 */
[----:B------:R-:W-:Y:S01]  /*2c00*/  @!P4 FMUL R22, R22, 16777216 ;  /* 0x4b8000001616c820 */ /* 0x000fe20000400000 */
[----:B------:R-:W-:Y:S01]  /*2c10*/  FFMA.FTZ R8, R13, R8, 0.1716887056827545166 ;  /* 0x3e2fcf2a0d087423 */ /* 0x000fe20000010008 */
[----:B------:R-:W-:Y:S01]  /*2c20*/  FFMA.FTZ R9, R38, R9, -0.17900948226451873779 ;  /* 0xbe374e4326097423 */ /* 0x000fe20000010009 */
[----:B------:R-:W-:Y:S01]  /*2c30*/  @!P4 FMUL R50, R50, 16777216 ;  /* 0x4b8000003232c820 */ /* 0x000fe20000400000 */
[----:B------:R-:W-:Y:S01]  /*2c40*/  @!P4 FMUL R19, R19, 16777216 ;  /* 0x4b8000001313c820 */ /* 0x000fe20000400000 */
[C---:B------:R-:W-:Y:S01]  /*2c50*/  FFMA.FTZ R8, R13.reuse, R8, -0.17900948226451873779 ;  /* 0xbe374e430d087423 */ /* 0x040fe20000010008 */
[----:B------:R-:W-:Y:S01]  /*2c60*/  FFMA.FTZ R9, R38, R9, 0.20512372255325317383 ;  /* 0x3e520bf426097423 */ /* 0x000fe20000010009 */
[----:B------:R-:W-:Y:S01]  /*2c70*/  @!P4 FMUL R18, R18, 16777216 ;  /* 0x4b8000001212c820 */ /* 0x000fe20000400000 */
[----:B------:R-:W-:Y:S01]  /*2c80*/  @!P4 FMUL R20, R20, 16777216 ;  /* 0x4b8000001414c820 */ /* 0x000fe20000400000 */
[----:B------:R-:W-:Y:S01]  /*2c90*/  FFMA.FTZ R8, R13, R8, 0.20512372255325317383 ;  /* 0x3e520bf40d087423 */ /* 0x000fe20000010008 */
[C---:B------:R-:W-:Y:S01]  /*2ca0*/  FFMA.FTZ R9, R38.reuse, R9, -0.24046532809734344482 ;  /* 0xbe763c8b26097423 */ /* 0x040fe20000010009 */
[----:B------:R-:W-:Y:S01]  /*2cb0*/  @!P4 FMUL R21, R21, 16777216 ;  /* 0x4b8000001515c820 */ /* 0x000fe20000400000 */
[----:B------:R-:W-:Y:S01]  /*2cc0*/  @!P4 FMUL R15, R15, 16777216 ;  /* 0x4b8000000f0fc820 */ /* 0x000fe20000400000 */
[----:B------:R-:W-:Y:S01]  /*2cd0*/  FFMA.FTZ R8, R13, R8, -0.24046532809734344482 ;  /* 0xbe763c8b0d087423 */ /* 0x000fe20000010008 */
[----:B------:R-:W-:Y:S01]  /*2ce0*/  FFMA.FTZ R9, R38, R9, 0.28857114911079406738 ;  /* 0x3e93bf9926097423 */ /* 0x000fe20000010009 */
[----:B------:R-:W-:Y:S01]  /*2cf0*/  @!P4 FMUL R14, R14, 16777216 ;  /* 0x4b8000000e0ec820 */ /* 0x000fe20000400000 */
[----:B------:R-:W-:Y:S01]  /*2d00*/  @!P4 FMUL R16, R16, 16777216 ;  /* 0x4b8000001010c820 */ /* 0x000fe20000400000 */
[----:B------:R-:W-:Y:S01]  /*2d10*/  @!P4 FMUL R17, R17, 16777216 ;  /* 0x4b8000001111c820 */ /* 0x000fe20000400000 */
[----:B------:R-:W-:Y:S01]  /*2d20*/  @!P4 FMUL R31, R31, 16777216 ;  /* 0x4b8000001f1fc820 */ /* 0x000fe20000400000 */
[----:B------:R-:W-:Y:S01]  /*2d30*/  FMUL R64, R63, R30 ;  /* 0x0000001e3f407220 */ /* 0x000fe20000400000 */
[----:B------:R-:W-:Y:S01]  /*2d40*/  @!P0 FMUL R26, R26, 16777216 ;  /* 0x4b8000001a1a8820 */ /* 0x000fe20000400000 */
        /* <DEDUP_REMOVED lines=13> */
[----:B------:R-:W-:Y:S01]  /*2e20*/  FMUL R30, R54, R11 ;  /* 0x0000000b361e7220 */ /* 0x000fe20000400000 */
[----:B------:R-:W-:Y:S01]  /*2e30*/  FFMA.FTZ R44, R25, 1.1920928955078125e-07, R44 ;  /* 0x34000000192c7823 */ /* 0x000fe2000001002c */
[----:B------:R-:W-:Y:S01]  /*2e40*/  FFMA.FTZ R8, R13, R8, 0.28857114911079406738 ;  /* 0x3e93bf990d087423 */ /* 0x000fe20000010008 */
[----:B------:R-:W-:Y:S01]  /*2e50*/  FFMA.FTZ R11, R38, R9, -0.36067417263984680176 ;  /* 0xbeb8aa49260b7423 */ /* 0x000fe20000010009 */
[----:B------:R-:W-:Y:S01]  /*2e60*/  LEA.HI R5, R32, R51, RZ, 0x1f ;  /* 0x0000003320057211 */ /* 0x000fe200078ff8ff */
[C---:B------:R-:W-:Y:S01]  /*2e70*/  FMUL R23, R63.reuse, R23 ;  /* 0x000000173f177220 */ /* 0x040fe20000400000 */
        /* <DEDUP_REMOVED lines=10> */
[----:B------:R-:W-:Y:S01]  /*2f20*/  FMUL R62, R63, R31 ;  /* 0x0000001f3f3e7220 */ /* 0x000fe20000400000 */
        /* <DEDUP_REMOVED lines=14> */
[C---:B------:R-:W-:Y:S01]  /*3010*/  FFMA.FTZ R10, R13.reuse, R8, -0.36067417263984680176 ;  /* 0xbeb8aa490d0a7423 */ /* 0x040fe20000010008 */
[----:B------:R-:W-:Y:S01]  /*3020*/  FFMA.FTZ R11, R38, R11, 0.48089820146560668945 ;  /* 0x3ef6384a260b7423 */ /* 0x000fe2000001000b */
[----:B------:R-:W0:Y:S01]  /*3030*/  LDC R34, c[0x0][0x278] ;  /* 0x00009e00ff227b82 */ /* 0x000e220000000800 */
[----:B------:R-:W-:Y:S01]  /*3040*/  F2FP.BF16.F32.PACK_AB R8, R40, R77 ;  /* 0x0000004d2808723e */ /* 0x000fe200000010ff */
[----:B------:R-:W-:Y:S01]  /*3050*/  FFMA.FTZ R10, R13, R10, 0.48089820146560668945 ;  /* 0x3ef6384a0d0a7423 */ /* 0x000fe2000001000a */
[----:B------:R-:W-:Y:S01]  /*3060*/  FFMA.FTZ R11, R38, R11, -0.72134751081466674805 ;  /* 0xbf38aa3b260b7423 */ /* 0x000fe2000001000b */
[----:B------:R-:W-:-:S02]  /*3070*/  F2FP.BF16.F32.PACK_AB R9, R53, R54 ;  /* 0x000000363509723e */ /* 0x000fc400000010ff */
[C---:B------:R-:W-:Y:S01]  /*3080*/  FFMA.FTZ R12, R13.reuse, R10, -0.72134751081466674805 ;  /* 0xbf38aa3b0d0c7423 */ /* 0x040fe2000001000a */
[----:B------:R-:W-:Y:S01]  /*3090*/  FMUL R43, R38, R11 ;  /* 0x0000000b262b7220 */ /* 0x000fe20000400000 */
[----:B------:R-:W-:Y:S02]  /*30a0*/  F2FP.BF16.F32.PACK_AB R10, R64, R75 ;  /* 0x0000004b400a723e */ /* 0x000fe400000010ff */
[----:B------:R-:W-:Y:S01]  /*30b0*/  F2FP.BF16.F32.PACK_AB R11, R62, R73 ;  /* 0x000000493e0b723e */ /* 0x000fe200000010ff */
[----:B------:R-:W-:Y:S01]  /*30c0*/  FMUL R12, R13, R12 ;  /* 0x0000000c0d0c7220 */ /* 0x000fe20000400000 */
[----:B------:R-:W-:Y:S01]  /*30d0*/  LEA R96, R96, UR17, 0x4 ;  /* 0x0000001160607c11 */ /* 0x000fe2000f8e20ff */
[----:B------:R-:W-:Y:S01]  /*30e0*/  FMUL R49, R38, R43 ;  /* 0x0000002b26317220 */ /* 0x000fe20000400000 */
[----:B------:R-:W-:Y:S01]  /*30f0*/  ISETP.GE.U32.AND P1, PT, R6, 0x7f800000, PT ;  /* 0x7f8000000600780c */ /* 0x000fe20003f26070 */
[----:B------:R-:W-:Y:S01]  /*3100*/  STSM.16.M88.4 [R36], R8 ;  /* 0x0000000824007844 */ /* 0x000fe20000000200 */
[----:B------:R-:W-:Y:S01]  /*3110*/  ISETP.GE.U32.AND P2, PT, R7, 0x7f800000, PT ;  /* 0x7f8000000700780c */ /* 0x000fe20003f46070 */
[C---:B------:R-:W-:Y:S01]  /*3120*/  FMUL R12, R13.reuse, R12 ;  /* 0x0000000c0d0c7220 */ /* 0x040fe20000400000 */
[----:B------:R-:W-:Y:S01]  /*3130*/  FFMA.FTZ R38, R38, 1.4426950216293334961, R49 ;  /* 0x3fb8aa3b26267823 */ /* 0x000fe20000010031 */
[----:B------:R-:W-:Y:S01]  /*3140*/  BAR.SYNC.DEFER_BLOCKING 0x0 ;  /* 0x0000000000007b1d */ /* 0x000fe20000010000 */
[----:B------:R-:W-:Y:S01]  /*3150*/  F2FP.BF16.F32.PACK_AB R14, R14, R17 ;  /* 0x000000110e0e723e */ /* 0x000fe200000010ff */
[----:B------:R-:W-:Y:S01]  /*3160*/  FFMA.FTZ R13, R13, 1.4426950216293334961, R12 ;  /* 0x3fb8aa3b0d0d7823 */ /* 0x000fe2000001000c */
[----:B------:R-:W-:Y:S01]  /*3170*/  FADD R45, R45, R38 ;  /* 0x000000262d2d7221 */ /* 0x000fe20000000000 */
[----:B------:R-:W-:Y:S01]  /*3180*/  F2FP.BF16.F32.PACK_AB R15, R15, R16 ;  /* 0x000000100f0f723e */ /* 0x000fe200000010ff */
[----:B0-----:R-:W-:-:S02]  /*3190*/  IMAD R97, R97, R34, RZ ;  /* 0x0000002261617224 */ /* 0x001fc400078e02ff */
[----:B------:R-:W-:Y:S01]  /*31a0*/  FADD R44, R44, R13 ;  /* 0x0000000d2c2c7221 */ /* 0x000fe20000000000 */
[----:B------:R-:W-:Y:S01]  /*31b0*/  F2FP.BF16.F32.PACK_AB R16, R32, R67 ;  /* 0x000000432010723e */ /* 0x000fe200000010ff */
[----:B------:R-:W-:Y:S01]  /*31c0*/  @P1 IMAD.MOV.U32 R13, RZ, RZ, 0x7f800000 ;  /* 0x7f800000ff0d1424 */ /* 0x000fe200078e00ff */
[----:B------:R-:W-:Y:S01]  /*31d0*/  F2FP.BF16.F32.PACK_AB R17, R30, R71 ;  /* 0x000000471e11723e */ /* 0x000fe200000010ff */
[----:B------:R-:W-:Y:S01]  /*31e0*/  IMAD R65, R34, 0x2, R97 ;  /* 0x0000000222417824 */ /* 0x000fe200078e0261 */
[----:B------:R-:W-:Y:S01]  /*31f0*/  F2FP.BF16.F32.PACK_AB R18, R18, R21 ;  /* 0x000000151212723e */ /* 0x000fe200000010ff */
[----:B------:R-:W-:Y:S02]  /*3200*/  @P2 IMAD.MOV.U32 R12, RZ, RZ, 0x7f800000 ;  /* 0x7f800000ff0c2424 */ /* 0x000fe400078e00ff */
[----:B------:R-:W-:Y:S01]  /*3210*/  @P1 FFMA.FTZ R44, R6, R13, +INF ;  /* 0x7f800000062c1423 */ /* 0x000fe2000001000d */
[----:B------:R-:W-:Y:S01]  /*3220*/  IMAD R27, R34, 0x2, R65 ;  /* 0x00000002221b7824 */ /* 0x000fe200078e0241 */
[----:B------:R-:W-:Y:S01]  /*3230*/  F2FP.BF16.F32.PACK_AB R13, R58, R63 ;  /* 0x0000003f3a0d723e */ /* 0x000fe200000010ff */
[----:B------:R-:W-:Y:S01]  /*3240*/  @P2 FFMA.FTZ R45, R7, R12, +INF ;  /* 0x7f800000072d2423 */ /* 0x000fe2000001000c */
[----:B------:R-:W-:Y:S01]  /*3250*/  F2FP.BF16.F32.PACK_AB R12, R60, R69 ;  /* 0x000000453c0c723e */ /* 0x000fe200000010ff */
[----:B------:R-:W-:Y:S01]  /*3260*/  IMAD R61, R34, 0x2, R27 ;  /* 0x00000002223d7824 */ /* 0x000fe200078e021b */
[----:B------:R-:W-:Y:S01]  /*3270*/  F2FP.BF16.F32.PACK_AB R19, R19, R20 ;  /* 0x000000141313723e */ /* 0x000fe200000010ff */
[----:B------:R-:W-:Y:S01]  /*3280*/  IMAD R38, R0, UR5, RZ ;  /* 0x0000000500267c24 */ /* 0x000fe2000f8e02ff */
[----:B------:R-:W-:Y:S01]  /*3290*/  FSETP.NEU.AND P0, PT, R6, RZ, PT ;  /* 0x000000ff0600720b */ /* 0x000fe20003f0d000 */
[----:B------:R-:W-:Y:S01]  /*32a0*/  USHF.L.U32 UR5, UR4, 0x1, URZ ;  /* 0x0000000104057899 */ /* 0x000fe2000800063f */
[C---:B------:R-:W-:Y:S01]  /*32b0*/  LEA R59, R34.reuse, R61, 0x1 ;  /* 0x0000003d223b7211 */ /* 0x040fe200078e08ff */
[----:B------:R-:W0:Y:S01]  /*32c0*/  LDS.128 R8, [R96] ;  /* 0x0000000060087984 */ /* 0x000e220000000c00 */
[----:B------:R-:W-:Y:S03]  /*32d0*/  BAR.SYNC.DEFER_BLOCKING 0x0 ;  /* 0x0000000000007b1d */ /* 0x000fe60000010000 */
[----:B------:R-:W-:Y:S01]  /*32e0*/  IMAD R33, R34, 0x2, R59 ;  /* 0x0000000222217824 */ /* 0x000fe200078e023b */
[----:B------:R-:W-:Y:S01]  /*32f0*/  FSETP.NEU.AND P1, PT, R7, RZ, PT ;  /* 0x000000ff0700720b */ /* 0x000fe20003f2d000 */
[----:B------:R-:W-:Y:S01]  /*3300*/  IMAD.SHL.U32 R21, R38, 0x2, RZ ;  /* 0x0000000226157824 */ /* 0x000fe200078e00ff */
[----:B------:R-:W-:Y:S01]  /*3310*/  F2FP.BF16.F32.PACK_AB R20, R28, R31 ;  /* 0x0000001f1c14723e */ /* 0x000fe200000010ff */
[----:B------:R-:W-:Y:S01]  /*3320*/  IMAD R57, R34, 0x2, R33 ;  /* 0x0000000222397824 */ /* 0x000fe200078e0221 */
[----:B------:R-:W1:Y:S01]  /*3330*/  LDC.64 R6, c[0x0][0x228] ;  /* 0x00008a00ff067b82 */ /* 0x000e620000000a00 */
[----:B------:R-:W-:Y:S01]  /*3340*/  F2FP.BF16.F32.PACK_AB R22, R22, R25 ;  /* 0x000000191616723e */ /* 0x000fe200000010ff */
[----:B------:R-:W-:Y:S01]  /*3350*/  IMAD.HI R38, R38, 0x2, RZ ;  /* 0x0000000226267827 */ /* 0x000fe200078e02ff */
[----:B------:R-:W-:-:S03]  /*3360*/  F2FP.BF16.F32.PACK_AB R23, R23, R24 ;  /* 0x000000181717723e */ /* 0x000fc600000010ff */
[----:B------:R-:W-:-:S04]  /*3370*/  IMAD R56, R34, 0x2, R57 ;  /* 0x0000000222387824 */ /* 0x000fc800078e0239 */
[----:B------:R-:W-:-:S04]  /*3380*/  IMAD R39, R34, 0x2, R56 ;  /* 0x0000000222277824 */ /* 0x000fc800078e0238 */
[C---:B------:R-:W-:Y:S01]  /*3390*/  IMAD R35, R34.reuse, 0x2, R39 ;  /* 0x0000000222237824 */ /* 0x040fe200078e0227 */
[----:B------:R-:W-:Y:S03]  /*33a0*/  STSM.16.M88.4 [R36], R12 ;  /* 0x0000000c24007844 */ /* 0x000fe60000000200 */
[C---:B------:R-:W-:Y:S01]  /*33b0*/  IMAD R37, R34.reuse, 0x2, R35 ;  /* 0x0000000222257824 */ /* 0x040fe200078e0223 */
[----:B------:R-:W-:Y:S03]  /*33c0*/  BAR.SYNC.DEFER_BLOCKING 0x0 ;  /* 0x0000000000007b1d */ /* 0x000fe60000010000 */
[----:B------:R-:W-:Y:S01]  /*33d0*/  IMAD R55, R34, 0x2, R37 ;  /* 0x0000000222377824 */ /* 0x000fe200078e0225 */
[----:B-1----:R-:W-:Y:S01]  /*33e0*/  IADD3 R62, P2, P3, R21, UR5, R6 ;  /* 0x00000005153e7c10 */ /* 0x002fe2000fb5e006 */
[----:B------:R-:W-:Y:S01]  /*33f0*/  UIMAD.WIDE UR4, UR4, 0x2, URZ ;  /* 0x00000002040478a5 */ /* 0x000fe2000f8e023f */
[----:B------:R-:W-:-:S02]  /*3400*/  F2FP.BF16.F32.PACK_AB R21, R26, R29 ;  /* 0x0000001d1a15723e */ /* 0x000fc400000010ff */
[----:B------:R-:W-:Y:S02]  /*3410*/  LEA R52, R34, R55, 0x1 ;  /* 0x0000003722347211 */ /* 0x000fe400078e08ff */
[-C--:B------:R-:W-:Y:S02]  /*3420*/  LEA R28, P4, R65, R62.reuse, 0x1 ;  /* 0x0000003e411c7211 */ /* 0x080fe400078808ff */
[----:B------:R-:W-:Y:S01]  /*3430*/  IADD3.X R82, R38, UR5, R7, P2, P3 ;  /* 0x0000000526527c10 */ /* 0x000fe200097e6407 */
[C---:B------:R-:W-:Y:S01]  /*3440*/  IMAD R51, R34.reuse, 0x2, R52 ;  /* 0x0000000222337824 */ /* 0x040fe200078e0234 */
[-C--:B------:R-:W-:Y:S01]  /*3450*/  LEA R30, P2, R97, R62.reuse, 0x1 ;  /* 0x0000003e611e7211 */ /* 0x080fe200078408ff */
[----:B------:R-:W-:Y:S01]  /*3460*/  ULDC UR4, c[0x0][0x27c] ;  /* 0x00009f0000047ab9 */ /* 0x000fe20000000800 */
[----:B------:R-:W-:Y:S01]  /*3470*/  LEA R26, P3, R27, R62, 0x1 ;  /* 0x0000003e1b1a7211 */ /* 0x000fe200078608ff */
[C---:B------:R-:W-:Y:S01]  /*3480*/  IMAD R50, R34.reuse, 0x2, R51 ;  /* 0x0000000222327824 */ /* 0x040fe200078e0233 */
[----:B------:R-:W-:Y:S01]  /*3490*/  LEA.HI.X.SX32 R31, R97, R82, 0x1, P2 ;  /* 0x00000052611f7211 */ /* 0x000fe200010f0eff */
[----:B------:R-:W-:Y:S01]  /*34a0*/  UIMAD UR4, UR16, UR4, URZ ;  /* 0x00000004100472a4 */ /* 0x000fe2000f8e023f */
[-C--:B------:R-:W-:Y:S01]  /*34b0*/  LEA R6, P6, R61, R62.reuse, 0x1 ;  /* 0x0000003e3d067211 */ /* 0x080fe200078c08ff */
[C---:B------:R-:W-:Y:S01]  /*34c0*/  IMAD R47, R34.reuse, 0x2, R50 ;  /* 0x00000002222f7824 */ /* 0x040fe200078e0232 */
[-C--:B------:R-:W-:Y:S01]  /*34d0*/  LEA R24, P5, R59, R62.reuse, 0x1 ;  /* 0x0000003e3b187211 */ /* 0x080fe200078a08ff */
[----:B------:R-:W-:Y:S01]  /*34e0*/  USHF.L.U32 UR6, UR4, 0x2, URZ ;  /* 0x0000000204067899 */ /* 0x000fe2000800063f */
[----:B------:R-:W-:Y:S01]  /*34f0*/  LEA R32, P2, R33, R62, 0x1 ;  /* 0x0000003e21207211 */ /* 0x000fe200078408ff */
[C---:B------:R-:W-:Y:S01]  /*3500*/  IMAD R46, R34.reuse, 0x2, R47 ;  /* 0x00000002222e7824 */ /* 0x040fe200078e022f */
[----:B------:R-:W1:Y:S01]  /*3510*/  LDS.128 R12, [R96] ;  /* 0x00000000600c7984 */ /* 0x000e620000000c00 */
[-C--:B------:R-:W-:Y:S01]  /*3520*/  LEA.HI.X.SX32 R29, R65, R82.reuse, 0x1, P4 ;  /* 0x00000052411d7211 */ /* 0x080fe200020f0eff */
[----:B------:R-:W-:Y:S01]  /*3530*/  UIMAD.WIDE UR4, UR4, 0x4, URZ ;  /* 0x00000004040478a5 */ /* 0x000fe2000f8e023f */
[----:B------:R-:W-:Y:S01]  /*3540*/  IMAD R40, R34, 0x2, R46 ;  /* 0x0000000222287824 */ /* 0x000fe200078e022e */
[----:B------:R-:W-:Y:S01]  /*3550*/  BAR.SYNC.DEFER_BLOCKING 0x0 ;  /* 0x0000000000007b1d */ /* 0x000fe20000010000 */
[----:B------:R-:W-:-:S02]  /*3560*/  LEA.HI.X.SX32 R27, R27, R82, 0x1, P3 ;  /* 0x000000521b1b7211 */ /* 0x000fc400018f0eff */
[C---:B------:R-:W-:Y:S01]  /*3570*/  IMAD R41, R34.reuse, 0x2, R40 ;  /* 0x0000000222297824 */ /* 0x040fe200078e0228 */
[-C--:B------:R-:W-:Y:S02]  /*3580*/  LEA.HI.X.SX32 R7, R61, R82.reuse, 0x1, P6 ;  /* 0x000000523d077211 */ /* 0x080fe400030f0eff */
[-C--:B------:R-:W-:Y:S02]  /*3590*/  LEA.HI.X.SX32 R25, R59, R82.reuse, 0x1, P5 ;  /* 0x000000523b197211 */ /* 0x080fe400028f0eff */
[C---:B------:R-:W-:Y:S02]  /*35a0*/  LEA R42, R34.reuse, R41, 0x1 ;  /* 0x00000029222a7211 */ /* 0x040fe400078e08ff */
[----:B------:R-:W-:Y:S02]  /*35b0*/  LEA.HI.X.SX32 R33, R33, R82, 0x1, P2 ;  /* 0x0000005221217211 */ /* 0x000fe400010f0eff */
[----:B------:R-:W-:Y:S01]  /*35c0*/  LEA R38, P6, R39, R62, 0x1 ;  /* 0x0000003e27267211 */ /* 0x000fe200078c08ff */
[----:B------:R-:W-:-:S03]  /*35d0*/  IMAD R43, R34, 0x2, R42 ;  /* 0x00000002222b7824 */ /* 0x000fc600078e022a */
[----:B------:R-:W-:Y:S01]  /*35e0*/  LEA.HI.X.SX32 R39, R39, R82, 0x1, P6 ;  /* 0x0000005227277211 */ /* 0x000fe200030f0eff */
[----:B------:R-:W-:Y:S01]  /*35f0*/  IMAD R48, R34, 0x2, R43 ;  /* 0x0000000222307824 */ /* 0x000fe200078e022b */
[----:B------:R-:W-:-:S04]  /*3600*/  LEA R60, P6, R51, R62, 0x1 ;  /* 0x0000003e333c7211 */ /* 0x000fc800078c08ff */
[----:B------:R-:W-:Y:S01]  /*3610*/  LEA R49, R34, R48, 0x1 ;  /* 0x0000003022317211 */ /* 0x000fe200078e08ff */
[----:B------:R-:W-:Y:S01]  /*3620*/  STSM.16.M88.4 [R36], R16 ;  /* 0x0000001024007844 */ /* 0x000fe20000000200 */
[----:B------:R-:W-:-:S03]  /*3630*/  LEA.HI.X.SX32 R61, R51, R82, 0x1, P6 ;  /* 0x00000052333d7211 */ /* 0x000fc600030f0eff */
[C---:B------:R-:W-:Y:S01]  /*3640*/  IMAD R53, R34.reuse, 0x2, R49 ;  /* 0x0000000222357824 */ /* 0x040fe200078e0231 */
[----:B------:R-:W-:Y:S01]  /*3650*/  BAR.SYNC.DEFER_BLOCKING 0x0 ;  /* 0x0000000000007b1d */ /* 0x000fe20000010000 */
[C---:B------:R-:W-:Y:S02]  /*3660*/  LEA R78, P6, R41.reuse, R62, 0x1 ;  /* 0x0000003e294e7211 */ /* 0x040fe400078c08ff */
[C---:B------:R-:W-:Y:S02]  /*3670*/  IMAD R54, R34.reuse, 0x2, R53 ;  /* 0x0000000222367824 */ /* 0x040fe400078e0235 */
[----:B------:R-:W-:Y:S02]  /*3680*/  LEA.HI.X.SX32 R79, R41, R82, 0x1, P6 ;  /* 0x00000052294f7211 */ /* 0x000fe400030f0eff */
[----:B------:R-:W-:-:S04]  /*3690*/  IMAD R63, R34, 0x2, R54 ;  /* 0x00000002223f7824 */ /* 0x000fc800078e0236 */
[----:B------:R-:W-:-:S05]  /*36a0*/  IMAD R69, R34, 0x2, R63 ;  /* 0x0000000222457824 */ /* 0x000fca00078e023f */
[----:B------:R-:W-:-:S05]  /*36b0*/  LEA R67, R34, R69, 0x1 ;  /* 0x0000004522437211 */ /* 0x000fca00078e08ff */
[C---:B------:R-:W-:Y:S01]  /*36c0*/  IMAD R75, R34.reuse, 0x2, R67 ;  /* 0x00000002224b7824 */ /* 0x040fe200078e0243 */
[----:B------:R-:W2:Y:S03]  /*36d0*/  LDS.128 R16, [R96] ;  /* 0x0000000060107984 */ /* 0x000ea60000000c00 */
[C---:B------:R-:W-:Y:S01]  /*36e0*/  IMAD R83, R34.reuse, 0x2, R75 ;  /* 0x0000000222537824 */ /* 0x040fe200078e024b */
[----:B------:R-:W-:Y:S03]  /*36f0*/  BAR.SYNC.DEFER_BLOCKING 0x0 ;  /* 0x0000000000007b1d */ /* 0x000fe60000010000 */
[----:B------:R-:W-:-:S05]  /*3700*/  IMAD R85, R34, 0x2, R83 ;  /* 0x0000000222557824 */ /* 0x000fca00078e0253 */
[----:B------:R-:W-:Y:S02]  /*3710*/  LEA R89, R34, R85, 0x1 ;  /* 0x0000005522597211 */ /* 0x000fe400078e08ff */
[----:B------:R-:W-:-:S04]  /*3720*/  LEA R34, P5, R35, R62, 0x1 ;  /* 0x0000003e23227211 */ /* 0x000fc800078a08ff */
[----:B------:R-:W-:Y:S02]  /*3730*/  LEA.HI.X.SX32 R35, R35, R82, 0x1, P5 ;  /* 0x0000005223237211 */ /* 0x000fe400028f0eff */
[----:B------:R-:W-:-:S04]  /*3740*/  LEA R64, P5, R50, R62, 0x1 ;  /* 0x0000003e32407211 */ /* 0x000fc800078a08ff */
[----:B------:R-:W-:Y:S02]  /*3750*/  LEA.HI.X.SX32 R65, R50, R82, 0x1, P5 ;  /* 0x0000005232417211 */ /* 0x000fe400028f0eff */
[C---:B------:R-:W-:Y:S01]  /*3760*/  LEA R50, P5, R42.reuse, R62, 0x1 ;  /* 0x0000003e2a327211 */ /* 0x040fe200078a08ff */
[----:B------:R3:W-:Y:S03]  /*3770*/  STSM.16.M88.4 [R36], R20 ;  /* 0x0000001424007844 */ /* 0x0007e60000000200 */
[----:B------:R-:W-:Y:S01]  /*3780*/  LEA.HI.X.SX32 R51, R42, R82, 0x1, P5 ;  /* 0x000000522a337211 */ /* 0x000fe200028f0eff */
[----:B------:R-:W-:Y:S01]  /*3790*/  BAR.SYNC.DEFER_BLOCKING 0x0 ;  /* 0x0000000000007b1d */ /* 0x000fe20000010000 */
[-C--:B------:R-:W-:Y:S02]  /*37a0*/  LEA R42, P5, R54, R62.reuse, 0x1 ;  /* 0x0000003e362a7211 */ /* 0x080fe400078a08ff */
[----:B---3--:R-:W-:-:S02]  /*37b0*/  LEA R20, P4, R57, R62, 0x1 ;  /* 0x0000003e39147211 */ /* 0x008fc400078808ff */
[CC--:B------:R-:W-:Y:S02]  /*37c0*/  LEA R22, P3, R56.reuse, R62.reuse, 0x1 ;  /* 0x0000003e38167211 */ /* 0x0c0fe400078608ff */
[----:B------:R-:W-:Y:S02]  /*37d0*/  LEA R36, P2, R37, R62, 0x1 ;  /* 0x0000003e25247211 */ /* 0x000fe400078408ff */
[----:B------:R-:W-:Y:S02]  /*37e0*/  LEA.HI.X.SX32 R21, R57, R82, 0x1, P4 ;  /* 0x0000005239157211 */ /* 0x000fe400020f0eff */
[----:B------:R-:W-:Y:S02]  /*37f0*/  LEA R58, P4, R55, R62, 0x1 ;  /* 0x0000003e373a7211 */ /* 0x000fe400078808ff */
[----:B------:R-:W-:Y:S02]  /*3800*/  LEA.HI.X.SX32 R23, R56, R82, 0x1, P3 ;  /* 0x0000005238177211 */ /* 0x000fe400018f0eff */
[----:B------:R-:W-:Y:S01]  /*3810*/  LEA R56, P3, R52, R62, 0x1 ;  /* 0x0000003e34387211 */ /* 0x000fe200078608ff */
[----:B------:R-:W3:Y:S01]  /*3820*/  LDS.128 R96, [R96] ;  /* 0x0000000060607984 */ /* 0x000ee20000000c00 */
[----:B------:R-:W-:-:S02]  /*3830*/  LEA.HI.X.SX32 R37, R37, R82, 0x1, P2 ;  /* 0x0000005225257211 */ /* 0x000fc400010f0eff */
[----:B------:R-:W-:Y:S01]  /*3840*/  LEA R70, P2, R47, R62, 0x1 ;  /* 0x0000003e2f467211 */ /* 0x000fe200078408ff */
[----:B0-----:R-:W-:Y:S01]  /*3850*/  STG.E.U16 desc[UR28][R30.64], R8 ;  /* 0x000000081e007986 */ /* 0x001fe2000c10151c */
[----:B------:R-:W-:Y:S02]  /*3860*/  LEA.HI.X.SX32 R59, R55, R82, 0x1, P4 ;  /* 0x00000052373b7211 */ /* 0x000fe400020f0eff */
[----:B------:R-:W-:Y:S01]  /*3870*/  LEA R72, P4, R46, R62, 0x1 ;  /* 0x0000003e2e487211 */ /* 0x000fe200078808ff */
[----:B------:R-:W-:Y:S01]  /*3880*/  STG.E.U16 desc[UR28][R28.64], R9 ;  /* 0x000000091c007986 */ /* 0x000fe2000c10151c */
[----:B------:R-:W-:Y:S02]  /*3890*/  LEA.HI.X.SX32 R57, R52, R82, 0x1, P3 ;  /* 0x0000005234397211 */ /* 0x000fe400018f0eff */
[----:B------:R-:W-:Y:S01]  /*38a0*/  LEA R76, P3, R40, R62, 0x1 ;  /* 0x0000003e284c7211 */ /* 0x000fe200078608ff */
[----:B------:R0:W-:Y:S01]  /*38b0*/  STG.E.U16 desc[UR28][R26.64], R10 ;  /* 0x0000000a1a007986 */ /* 0x0001e2000c10151c */
[----:B------:R-:W-:-:S02]  /*38c0*/  LEA.HI.X.SX32 R71, R47, R82, 0x1, P2 ;  /* 0x000000522f477211 */ /* 0x000fc400010f0eff */
[----:B------:R-:W-:Y:S01]  /*38d0*/  LEA R80, P2, R43, R62, 0x1 ;  /* 0x0000003e2b507211 */ /* 0x000fe200078408ff */
[----:B------:R4:W-:Y:S01]  /*38e0*/  STG.E.U16 desc[UR28][R6.64], R11 ;  /* 0x0000000b06007986 */ /* 0x0009e2000c10151c */
[----:B------:R-:W-:Y:S02]  /*38f0*/  LEA.HI.X.SX32 R73, R46, R82, 0x1, P4 ;  /* 0x000000522e497211 */ /* 0x000fe400020f0eff */
[----:B------:R-:W-:Y:S02]  /*3900*/  LEA R46, P4, R48, R62, 0x1 ;  /* 0x0000003e302e7211 */ /* 0x000fe400078808ff */
[----:B------:R-:W-:Y:S02]  /*3910*/  LEA.HI.X.SX32 R77, R40, R82, 0x1, P3 ;  /* 0x00000052284d7211 */ /* 0x000fe400018f0eff */
[----:B------:R-:W-:Y:S02]  /*3920*/  LEA R40, P3, R49, R62, 0x1 ;  /* 0x0000003e31287211 */ /* 0x000fe400078608ff */
[----:B------:R-:W-:-:S02]  /*3930*/  LEA.HI.X.SX32 R81, R43, R82, 0x1, P2 ;  /* 0x000000522b517211 */ /* 0x000fc400010f0eff */
[-C--:B------:R-:W-:Y:S02]  /*3940*/  LEA R52, P6, R53, R62.reuse, 0x1 ;  /* 0x0000003e35347211 */ /* 0x080fe400078c08ff */
[----:B------:R-:W-:Y:S02]  /*3950*/  LEA R86, P2, R63, R62, 0x1 ;  /* 0x0000003e3f567211 */ /* 0x000fe400078408ff */
[----:B------:R-:W-:Y:S02]  /*3960*/  LEA.HI.X.SX32 R47, R48, R82, 0x1, P4 ;  /* 0x00000052302f7211 */ /* 0x000fe400020f0eff */
[----:B------:R-:W-:Y:S02]  /*3970*/  LEA R68, P4, R69, R62, 0x1 ;  /* 0x0000003e45447211 */ /* 0x000fe400078808ff */
[----:B------:R-:W-:Y:S02]  /*3980*/  LEA.HI.X.SX32 R41, R49, R82, 0x1, P3 ;  /* 0x0000005231297211 */ /* 0x000fe400018f0eff */
[----:B------:R-:W-:-:S02]  /*3990*/  LEA R48, P3, R67, R62, 0x1 ;  /* 0x0000003e43307211 */ /* 0x000fc400078608ff */
[-C--:B------:R-:W-:Y:S02]  /*39a0*/  LEA.HI.X.SX32 R53, R53, R82.reuse, 0x1, P6 ;  /* 0x0000005235357211 */ /* 0x080fe400030f0eff */
[-C--:B------:R-:W-:Y:S02]  /*39b0*/  LEA.HI.X.SX32 R43, R54, R82.reuse, 0x1, P5 ;  /* 0x00000052362b7211 */ /* 0x080fe400028f0eff */
[----:B------:R-:W-:Y:S02]  /*39c0*/  LEA.HI.X.SX32 R87, R63, R82, 0x1, P2 ;  /* 0x000000523f577211 */ /* 0x000fe400010f0eff */
[-C--:B------:R-:W-:Y:S02]  /*39d0*/  LEA R66, P6, R75, R62.reuse, 0x1 ;  /* 0x0000003e4b427211 */ /* 0x080fe400078c08ff */
[-C--:B------:R-:W-:Y:S02]  /*39e0*/  LEA R54, P5, R83, R62.reuse, 0x1 ;  /* 0x0000003e53367211 */ /* 0x080fe400078a08ff */
[----:B------:R-:W-:-:S02]  /*39f0*/  LEA R74, P2, R85, R62, 0x1 ;  /* 0x0000003e554a7211 */ /* 0x000fc400078408ff */
[----:B------:R-:W-:Y:S02]  /*3a00*/  LEA.HI.X.SX32 R69, R69, R82, 0x1, P4 ;  /* 0x0000005245457211 */ /* 0x000fe400020f0eff */
[----:B------:R-:W-:Y:S02]  /*3a10*/  LEA R62, P4, R89, R62, 0x1 ;  /* 0x0000003e593e7211 */ /* 0x000fe400078808ff */
[-C--:B------:R-:W-:Y:S02]  /*3a20*/  LEA.HI.X.SX32 R49, R67, R82.reuse, 0x1, P3 ;  /* 0x0000005243317211 */ /* 0x080fe400018f0eff */
[----:B0-----:R-:W-:Y:S02]  /*3a30*/  PRMT R27, R8, 0x7632, R27 ;  /* 0x00007632081b7816 */ /* 0x001fe4000000001b */
[-C--:B------:R-:W-:Y:S02]  /*3a40*/  LEA.HI.X.SX32 R67, R75, R82.reuse, 0x1, P6 ;  /* 0x000000524b437211 */ /* 0x080fe400030f0eff */
[----:B------:R-:W-:Y:S01]  /*3a50*/  PRMT R29, R9, 0x7632, R29 ;  /* 0x00007632091d7816 */ /* 0x000fe2000000001d */
[----:B------:R-:W-:Y:S01]  /*3a60*/  STG.E.U16 desc[UR28][R24.64], R27 ;  /* 0x0000001b18007986 */ /* 0x000fe2000c10151c */
[----:B------:R-:W-:-:S02]  /*3a70*/  LEA.HI.X.SX32 R55, R83, R82, 0x1, P5 ;  /* 0x0000005253377211 */ /* 0x000fc400028f0eff */
[-C--:B------:R-:W-:Y:S01]  /*3a80*/  LEA.HI.X.SX32 R75, R85, R82.reuse, 0x1, P2 ;  /* 0x00000052554b7211 */ /* 0x080fe200010f0eff */
[----:B------:R3:W-:Y:S01]  /*3a90*/  STG.E.U16 desc[UR28][R32.64], R29 ;  /* 0x0000001d20007986 */ /* 0x0007e2000c10151c */
[----:B------:R-:W-:Y:S02]  /*3aa0*/  LEA.HI.X.SX32 R63, R89, R82, 0x1, P4 ;  /* 0x00000052593f7211 */ /* 0x000fe400020f0eff */
[----:B------:R-:W-:Y:S02]  /*3ab0*/  PRMT R31, R10, 0x7632, R31 ;  /* 0x000076320a1f7816 */ /* 0x000fe4000000001f */
[----:B------:R-:W-:Y:S02]  /*3ac0*/  PRMT R82, R11, 0x7632, R82 ;  /* 0x000076320b527816 */ /* 0x000fe40000000052 */
[----:B-1----:R-:W-:Y:S01]  /*3ad0*/  PRMT R28, R12, 0x7632, R28 ;  /* 0x000076320c1c7816 */ /* 0x002fe2000000001c */
[----:B------:R0:W-:Y:S01]  /*3ae0*/  STG.E.U16 desc[UR28][R20.64], R31 ;  /* 0x0000001f14007986 */ /* 0x0001e2000c10151c */
[----:B------:R-:W-:Y:S01]  /*3af0*/  PRMT R30, R13, 0x7632, R30 ;  /* 0x000076320d1e7816 */ /* 0x000fe2000000001e */
[----:B----4-:R-:W1:Y:S01]  /*3b00*/  LDC.64 R10, c[0x0][0x230] ;  /* 0x00008c00ff0a7b82 */ /* 0x010e620000000a00 */
[----:B------:R-:W-:Y:S01]  /*3b10*/  PRMT R6, R14, 0x7632, R6 ;  /* 0x000076320e067816 */ /* 0x000fe20000000006 */
[----:B------:R4:W-:Y:S01]  /*3b20*/  STG.E.U16 desc[UR28][R22.64], R82 ;  /* 0x0000005216007986 */ /* 0x0009e2000c10151c */
[----:B--2---:R-:W-:-:S02]  /*3b30*/  PRMT R7, R16, 0x7632, R7 ;  /* 0x0000763210077816 */ /* 0x004fc40000000007 */
[----:B------:R-:W-:Y:S01]  /*3b40*/  PRMT R26, R19, 0x7632, R26 ;  /* 0x00007632131a7816 */ /* 0x000fe2000000001a */
[----:B------:R-:W-:Y:S01]  /*3b50*/  STG.E.U16 desc[UR28][R38.64], R12 ;  /* 0x0000000c26007986 */ /* 0x000fe2000c10151c */
[----:B---3--:R-:W-:Y:S02]  /*3b60*/  PRMT R33, R96, 0x7632, R33 ;  /* 0x0000763260217816 */ /* 0x008fe40000000021 */
[----:B------:R-:W-:Y:S01]  /*3b70*/  PRMT R27, R97, 0x7632, R27 ;  /* 0x00007632611b7816 */ /* 0x000fe2000000001b */
[----:B------:R2:W-:Y:S01]  /*3b80*/  STG.E.U16 desc[UR28][R34.64], R13 ;  /* 0x0000000d22007986 */ /* 0x0005e2000c10151c */
[----:B0-----:R-:W-:Y:S02]  /*3b90*/  PRMT R20, R18, 0x7632, R20 ;  /* 0x0000763212147816 */ /* 0x001fe40000000014 */
[----:B------:R-:W-:Y:S01]  /*3ba0*/  PRMT R31, R99, 0x7632, R31 ;  /* 0x00007632631f7816 */ /* 0x000fe2000000001f */
[----:B------:R0:W-:Y:S01]  /*3bb0*/  STG.E.U16 desc[UR28][R36.64], R14 ;  /* 0x0000000e24007986 */ /* 0x0001e2000c10151c */
[----:B----4-:R-:W-:-:S02]  /*3bc0*/  PRMT R23, R17, 0x7632, R23 ;  /* 0x0000763211177816 */ /* 0x010fc40000000017 */
[C---:B------:R-:W-:Y:S01]  /*3bd0*/  LOP3.LUT P2, RZ, R2.reuse, 0x80, RZ, 0xc0, !PT ;  /* 0x0000008002ff7812 */ /* 0x040fe2000784c0ff */
[----:B------:R-:W-:Y:S01]  /*3be0*/  STG.E.U16 desc[UR28][R58.64], R15 ;  /* 0x0000000f3a007986 */ /* 0x000fe2000c10151c */
[----:B------:R-:W-:Y:S01]  /*3bf0*/  IMAD.SHL.U32 R2, R2, 0x2, RZ ;  /* 0x0000000202027824 */ /* 0x000fe200078e00ff */
[----:B--2---:R-:W-:Y:S02]  /*3c00*/  PRMT R35, R15, 0x7632, R35 ;  /* 0x000076320f237816 */ /* 0x004fe40000000023 */
[----:B------:R-:W-:Y:S01]  /*3c10*/  STG.E.U16 desc[UR28][R56.64], R28 ;  /* 0x0000001c38007986 */ /* 0x000fe2000c10151c */
[----:B0-----:R-:W-:-:S03]  /*3c20*/  PRMT R37, R98, 0x7632, R37 ;  /* 0x0000763262257816 */ /* 0x001fc60000000025 */
[----:B------:R-:W-:Y:S04]  /*3c30*/  STG.E.U16 desc[UR28][R60.64], R30 ;  /* 0x0000001e3c007986 */ /* 0x000fe8000c10151c */
[----:B------:R0:W-:Y:S04]  /*3c40*/  STG.E.U16 desc[UR28][R64.64], R6 ;  /* 0x0000000640007986 */ /* 0x0001e8000c10151c */
[----:B------:R-:W-:Y:S04]  /*3c50*/  STG.E.U16 desc[UR28][R70.64], R35 ;  /* 0x0000002346007986 */ /* 0x000fe8000c10151c */
[----:B------:R-:W-:Y:S04]  /*3c60*/  STG.E.U16 desc[UR28][R72.64], R16 ;  /* 0x0000001048007986 */ /* 0x000fe8000c10151c */
[----:B------:R-:W-:Y:S01]  /*3c70*/  STG.E.U16 desc[UR28][R76.64], R17 ;  /* 0x000000114c007986 */ /* 0x000fe2000c10151c */
[----:B0-----:R-:W-:-:S03]  /*3c80*/  FSEL R6, R45, -INF , P1 ;  /* 0xff8000002d067808 */ /* 0x001fc60000800000 */
[----:B------:R-:W-:Y:S02]  /*3c90*/  STG.E.U16 desc[UR28][R78.64], R18 ;  /* 0x000000124e007986 */ /* 0x000fe4000c10151c */
[----:B------:R-:W-:Y:S01]  /*3ca0*/  FFMA R9, R6, 0.69314718246459960938, R3 ;  /* 0x3f31721806097823 */ /* 0x000fe20000000003 */
[C---:B------:R-:W-:Y:S01]  /*3cb0*/  IMAD.SHL.U32 R3, R0.reuse, 0x4, RZ ;  /* 0x0000000400037824 */ /* 0x040fe200078e00ff */
[----:B------:R-:W-:Y:S01]  /*3cc0*/  STG.E.U16 desc[UR28][R50.64], R19 ;  /* 0x0000001332007986 */ /* 0x000fe2000c10151c */
[----:B------:R-:W-:-:S03]  /*3cd0*/  IMAD.HI R0, R0, 0x4, RZ ;  /* 0x0000000400007827 */ /* 0x000fc600078e02ff */
[----:B------:R0:W-:Y:S04]  /*3ce0*/  STG.E.U16 desc[UR28][R80.64], R7 ;  /* 0x0000000750007986 */ /* 0x0001e8000c10151c */
[----:B------:R2:W-:Y:S04]  /*3cf0*/  STG.E.U16 desc[UR28][R46.64], R23 ;  /* 0x000000172e007986 */ /* 0x0005e8000c10151c */
[----:B------:R2:W-:Y:S04]  /*3d00*/  STG.E.U16 desc[UR28][R40.64], R20 ;  /* 0x0000001428007986 */ /* 0x0005e8000c10151c */
[----:B------:R2:W-:Y:S01]  /*3d10*/  STG.E.U16 desc[UR28][R52.64], R26 ;  /* 0x0000001a34007986 */ /* 0x0005e2000c10151c */
[----:B0-----:R-:W-:-:S03]  /*3d20*/  FSEL R7, R44, -INF , P0 ;  /* 0xff8000002c077808 */ /* 0x001fc60000000000 */
[----:B------:R2:W-:Y:S02]  /*3d30*/  STG.E.U16 desc[UR28][R42.64], R96 ;  /* 0x000000602a007986 */ /* 0x0005e4000c10151c */
[----:B------:R-:W-:Y:S01]  /*3d40*/  FFMA R8, R7, 0.69314718246459960938, R4 ;  /* 0x3f31721807087823 */ /* 0x000fe20000000004 */
[----:B------:R-:W-:Y:S01]  /*3d50*/  LOP3.LUT R4, R2, 0x1f8, RZ, 0xc0, !PT ;  /* 0x000001f802047812 */ /* 0x000fe200078ec0ff */
[----:B------:R2:W-:Y:S01]  /*3d60*/  STG.E.U16 desc[UR28][R86.64], R97 ;  /* 0x0000006156007986 */ /* 0x0005e2000c10151c */
[----:B-1----:R-:W-:-:S03]  /*3d70*/  IADD3 R2, P0, P1, R3, UR6, R10 ;  /* 0x0000000603027c10 */ /* 0x002fc6000f91e00a */
[----:B------:R2:W-:Y:S01]  /*3d80*/  STG.E.U16 desc[UR28][R68.64], R98 ;  /* 0x0000006244007986 */ /* 0x0005e2000c10151c */
[----:B------:R-:W-:-:S03]  /*3d90*/  IADD3.X R3, R0, UR5, R11, P0, P1 ;  /* 0x0000000500037c10 */ /* 0x000fc600087e240b */
[----:B------:R2:W-:Y:S04]  /*3da0*/  STG.E.U16 desc[UR28][R48.64], R99 ;  /* 0x0000006330007986 */ /* 0x0005e8000c10151c */
[----:B------:R2:W-:Y:S04]  /*3db0*/  STG.E.U16 desc[UR28][R66.64], R33 ;  /* 0x0000002142007986 */ /* 0x0005e8000c10151c */
[----:B------:R2:W-:Y:S04]  /*3dc0*/  STG.E.U16 desc[UR28][R54.64], R27 ;  /* 0x0000001b36007986 */ /* 0x0005e8000c10151c */
[----:B------:R2:W-:Y:S04]  /*3dd0*/  STG.E.U16 desc[UR28][R74.64], R37 ;  /* 0x000000254a007986 */ /* 0x0005e8000c10151c */
[----:B------:R2:W-:Y:S01]  /*3de0*/  STG.E.U16 desc[UR28][R62.64], R31 ;  /* 0x0000001f3e007986 */ /* 0x0005e2000c10151c */
[----:B------:R-:W-:Y:S06]  /*3df0*/  BAR.SYNC.DEFER_BLOCKING 0x0 ;  /* 0x0000000000007b1d */ /* 0x000fec0000010000 */
[----:B------:R2:W-:Y:S02]  /*3e00*/  STS.64 [R4+UR17], R8 ;  /* 0x0000000804007988 */ /* 0x0005e40008000a11 */
[----:B------:R-:W-:Y:S06]  /*3e10*/  BAR.SYNC.DEFER_BLOCKING 0x0 ;  /* 0x0000000000007b1d */ /* 0x000fec0000010000 */
[----:B------:R-:W-:Y:S05]  /*3e20*/  @P2 EXIT ;  /* 0x000000000000294d */ /* 0x000fea0003800000 */
[----:B------:R-:W0:Y:S04]  /*3e30*/  LDS R5, [R5] ;  /* 0x0000000005057984 */ /* 0x000e280000000800 */
[----:B0-----:R-:W-:Y:S01]  /*3e40*/  STG.E desc[UR28][R2.64], R5 ;  /* 0x0000000502007986 */ /* 0x001fe2000c10191c */
[----:B------:R-:W-:Y:S05]  /*3e50*/  EXIT ;  /* 0x000000000000794d */ /* 0x000fea0003800000 */
.L_x_2:
[----:B------:R-:W-:-:S00]  /*3e60*/  BRA `(.L_x_2) ;  /* 0xfffffffc00fc7947 */ /* 0x000fc0000383ffff */
[----:B------:R-:W-:-:S00]  /*3e70*/  NOP ;  /* 0x0000000000007918 */ /* 0x000fc00000000000 */
        /* <DEDUP_REMOVED lines=8> */
.L_x_3:


//--------------------- .nv.global.init           --------------------------
	.section	.nv.global.init,"aw",@progbits
.nv.global.init:
	.type		_$_str,@object
	.size		_$_str,(.L_0 - _$_str)
_$_str:
        /*0000*/ 	.byte	0x5f, 0x5f, 0x43, 0x55, 0x44, 0x41, 0x5f, 0x46, 0x54, 0x5a, 0x00
.L_0:


//--------------------- .nv.shared.attn_fwd       --------------------------
	.section	.nv.shared.attn_fwd,"aw",@nobits
	.sectionflags	@""
	.align	16
	.zero		1024


//--------------------- .nv.shared.reserved.0     --------------------------
	.section	.nv.shared.reserved.0,"aw",@nobits
	.weak		__nv_reservedSMEM_offset_0_alias
	.size		__nv_reservedSMEM_offset_0_alias, 0, 0
	.other		__nv_reservedSMEM_offset_0_alias,@"STO_CUDA_RESERVED_SHARED STV_DEFAULT"
__nv_reservedSMEM_offset_0_alias:
	.zero		0


//--------------------- .nv.constant0.attn_fwd    --------------------------
	.section	.nv.constant0.attn_fwd,"a",@progbits
	.sectionflags	@""
	.align	4
.nv.constant0.attn_fwd:
	.zero		664


//--------------------- SYMBOLS --------------------------

	.type		.nv.reservedSmem.offset0,@object
	.size		.nv.reservedSmem.offset0,0x4
